//
// Generated by NVIDIA NVVM Compiler
//
// Compiler Build ID: CL-36424714
// Cuda compilation tools, release 13.0, V13.0.88
// Based on NVVM 20.0.0
//

.version 9.0
.target sm_100
.address_size 64

	// .globl	_Z12reduceKernelILj1024EEvPfS0_i
.extern .shared .align 16 .b8 sdata[];

.visible .entry _Z12reduceKernelILj1024EEvPfS0_i(
	.param .u64 .ptr .align 1 _Z12reduceKernelILj1024EEvPfS0_i_param_0,
	.param .u64 .ptr .align 1 _Z12reduceKernelILj1024EEvPfS0_i_param_1,
	.param .u32 _Z12reduceKernelILj1024EEvPfS0_i_param_2
)
{
	.reg .pred 	%p<10>;
	.reg .b32 	%r<23>;
	.reg .b32 	%f<42>;
	.reg .b64 	%rd<11>;

	ld.param.u64 	%rd3, [_Z12reduceKernelILj1024EEvPfS0_i_param_0];
	ld.param.u64 	%rd2, [_Z12reduceKernelILj1024EEvPfS0_i_param_1];
	ld.param.u32 	%r15, [_Z12reduceKernelILj1024EEvPfS0_i_param_2];
	cvta.to.global.u64 	%rd1, %rd3;
	mov.u32 	%r1, %tid.x;
	mov.u32 	%r2, %ctaid.x;
	mov.u32 	%r3, %ntid.x;
	shl.b32 	%r4, %r3, 1;
	mad.lo.s32 	%r21, %r4, %r2, %r1;
	setp.ge.u32 	%p1, %r21, %r15;
	mov.f32 	%f41, 0f00000000;
	@%p1 bra 	$L__BB0_6;
	mov.u32 	%r17, %nctaid.x;
	mul.lo.s32 	%r6, %r4, %r17;
	mov.b32 	%r20, 0;
$L__BB0_2:
	mul.wide.u32 	%rd4, %r21, 4;
	add.s64 	%rd5, %rd1, %rd4;
	ld.global.f32 	%f4, [%rd5];
	cvt.rn.f32.s32 	%f5, %r20;
	add.f32 	%f6, %f4, %f5;
	cvt.rzi.s32.f32 	%r20, %f6;
	add.s32 	%r10, %r21, %r3;
	setp.ge.u32 	%p2, %r10, %r15;
	@%p2 bra 	$L__BB0_4;
	mul.wide.u32 	%rd6, %r10, 4;
	add.s64 	%rd7, %rd1, %rd6;
	ld.global.f32 	%f7, [%rd7];
	cvt.rn.f32.s32 	%f8, %r20;
	add.f32 	%f9, %f7, %f8;
	cvt.rzi.s32.f32 	%r20, %f9;
$L__BB0_4:
	add.s32 	%r21, %r21, %r6;
	setp.lt.u32 	%p3, %r21, %r15;
	@%p3 bra 	$L__BB0_2;
	cvt.rn.f32.s32 	%f41, %r20;
$L__BB0_6:
	shl.b32 	%r18, %r1, 2;
	mov.u32 	%r19, sdata;
	add.s32 	%r14, %r19, %r18;
	st.shared.f32 	[%r14], %f41;
	bar.sync 	0;
	setp.gt.u32 	%p4, %r1, 511;
	@%p4 bra 	$L__BB0_8;
	ld.shared.f32 	%f10, [%r14+2048];
	ld.shared.f32 	%f11, [%r14];
	add.f32 	%f12, %f10, %f11;
	st.shared.f32 	[%r14], %f12;
$L__BB0_8:
	bar.sync 	0;
	setp.gt.u32 	%p5, %r1, 255;
	@%p5 bra 	$L__BB0_10;
	ld.shared.f32 	%f13, [%r14+1024];
	ld.shared.f32 	%f14, [%r14];
	add.f32 	%f15, %f13, %f14;
	st.shared.f32 	[%r14], %f15;
$L__BB0_10:
	bar.sync 	0;
	setp.gt.u32 	%p6, %r1, 127;
	@%p6 bra 	$L__BB0_12;
	ld.shared.f32 	%f16, [%r14+512];
	ld.shared.f32 	%f17, [%r14];
	add.f32 	%f18, %f16, %f17;
	st.shared.f32 	[%r14], %f18;
$L__BB0_12:
	bar.sync 	0;
	setp.gt.u32 	%p7, %r1, 63;
	@%p7 bra 	$L__BB0_14;
	ld.shared.f32 	%f19, [%r14+256];
	ld.shared.f32 	%f20, [%r14];
	add.f32 	%f21, %f19, %f20;
	st.shared.f32 	[%r14], %f21;
$L__BB0_14:
	bar.sync 	0;
	setp.gt.u32 	%p8, %r1, 31;
	@%p8 bra 	$L__BB0_17;
	ld.volatile.shared.f32 	%f22, [%r14+128];
	ld.volatile.shared.f32 	%f23, [%r14];
	add.f32 	%f24, %f22, %f23;
	st.volatile.shared.f32 	[%r14], %f24;
	ld.volatile.shared.f32 	%f25, [%r14+64];
	ld.volatile.shared.f32 	%f26, [%r14];
	add.f32 	%f27, %f25, %f26;
	st.volatile.shared.f32 	[%r14], %f27;
	ld.volatile.shared.f32 	%f28, [%r14+32];
	ld.volatile.shared.f32 	%f29, [%r14];
	add.f32 	%f30, %f28, %f29;
	st.volatile.shared.f32 	[%r14], %f30;
	ld.volatile.shared.f32 	%f31, [%r14+16];
	ld.volatile.shared.f32 	%f32, [%r14];
	add.f32 	%f33, %f31, %f32;
	st.volatile.shared.f32 	[%r14], %f33;
	ld.volatile.shared.f32 	%f34, [%r14+8];
	ld.volatile.shared.f32 	%f35, [%r14];
	add.f32 	%f36, %f34, %f35;
	st.volatile.shared.f32 	[%r14], %f36;
	ld.volatile.shared.f32 	%f37, [%r14+4];
	ld.volatile.shared.f32 	%f38, [%r14];
	add.f32 	%f39, %f37, %f38;
	st.volatile.shared.f32 	[%r14], %f39;
	setp.ne.s32 	%p9, %r1, 0;
	@%p9 bra 	$L__BB0_17;
	ld.shared.f32 	%f40, [sdata];
	cvta.to.global.u64 	%rd8, %rd2;
	mul.wide.u32 	%rd9, %r2, 4;
	add.s64 	%rd10, %rd8, %rd9;
	st.global.f32 	[%rd10], %f40;
$L__BB0_17:
	ret;

}
	// .globl	_Z12reduceKernelILj512EEvPfS0_i
.visible .entry _Z12reduceKernelILj512EEvPfS0_i(
	.param .u64 .ptr .align 1 _Z12reduceKernelILj512EEvPfS0_i_param_0,
	.param .u64 .ptr .align 1 _Z12reduceKernelILj512EEvPfS0_i_param_1,
	.param .u32 _Z12reduceKernelILj512EEvPfS0_i_param_2
)
{
	.reg .pred 	%p<9>;
	.reg .b32 	%r<23>;
	.reg .b32 	%f<39>;
	.reg .b64 	%rd<11>;

	ld.param.u64 	%rd3, [_Z12reduceKernelILj512EEvPfS0_i_param_0];
	ld.param.u64 	%rd2, [_Z12reduceKernelILj512EEvPfS0_i_param_1];
	ld.param.u32 	%r15, [_Z12reduceKernelILj512EEvPfS0_i_param_2];
	cvta.to.global.u64 	%rd1, %rd3;
	mov.u32 	%r1, %tid.x;
	mov.u32 	%r2, %ctaid.x;
	mov.u32 	%r3, %ntid.x;
	shl.b32 	%r4, %r3, 1;
	mad.lo.s32 	%r21, %r4, %r2, %r1;
	setp.ge.u32 	%p1, %r21, %r15;
	mov.f32 	%f38, 0f00000000;
	@%p1 bra 	$L__BB1_6;
	mov.u32 	%r17, %nctaid.x;
	mul.lo.s32 	%r6, %r4, %r17;
	mov.b32 	%r20, 0;
$L__BB1_2:
	mul.wide.u32 	%rd4, %r21, 4;
	add.s64 	%rd5, %rd1, %rd4;
	ld.global.f32 	%f4, [%rd5];
	cvt.rn.f32.s32 	%f5, %r20;
	add.f32 	%f6, %f4, %f5;
	cvt.rzi.s32.f32 	%r20, %f6;
	add.s32 	%r10, %r21, %r3;
	setp.ge.u32 	%p2, %r10, %r15;
	@%p2 bra 	$L__BB1_4;
	mul.wide.u32 	%rd6, %r10, 4;
	add.s64 	%rd7, %rd1, %rd6;
	ld.global.f32 	%f7, [%rd7];
	cvt.rn.f32.s32 	%f8, %r20;
	add.f32 	%f9, %f7, %f8;
	cvt.rzi.s32.f32 	%r20, %f9;
$L__BB1_4:
	add.s32 	%r21, %r21, %r6;
	setp.lt.u32 	%p3, %r21, %r15;
	@%p3 bra 	$L__BB1_2;
	cvt.rn.f32.s32 	%f38, %r20;
$L__BB1_6:
	shl.b32 	%r18, %r1, 2;
	mov.u32 	%r19, sdata;
	add.s32 	%r14, %r19, %r18;
	st.shared.f32 	[%r14], %f38;
	bar.sync 	0;
	setp.gt.u32 	%p4, %r1, 255;
	@%p4 bra 	$L__BB1_8;
	ld.shared.f32 	%f10, [%r14+1024];
	ld.shared.f32 	%f11, [%r14];
	add.f32 	%f12, %f10, %f11;
	st.shared.f32 	[%r14], %f12;
$L__BB1_8:
	bar.sync 	0;
	setp.gt.u32 	%p5, %r1, 127;
	@%p5 bra 	$L__BB1_10;
	ld.shared.f32 	%f13, [%r14+512];
	ld.shared.f32 	%f14, [%r14];
	add.f32 	%f15, %f13, %f14;
	st.shared.f32 	[%r14], %f15;
$L__BB1_10:
	bar.sync 	0;
	setp.gt.u32 	%p6, %r1, 63;
	@%p6 bra 	$L__BB1_12;
	ld.shared.f32 	%f16, [%r14+256];
	ld.shared.f32 	%f17, [%r14];
	add.f32 	%f18, %f16, %f17;
	st.shared.f32 	[%r14], %f18;
$L__BB1_12:
	bar.sync 	0;
	setp.gt.u32 	%p7, %r1, 31;
	@%p7 bra 	$L__BB1_15;
	ld.volatile.shared.f32 	%f19, [%r14+128];
	ld.volatile.shared.f32 	%f20, [%r14];
	add.f32 	%f21, %f19, %f20;
	st.volatile.shared.f32 	[%r14], %f21;
	ld.volatile.shared.f32 	%f22, [%r14+64];
	ld.volatile.shared.f32 	%f23, [%r14];
	add.f32 	%f24, %f22, %f23;
	st.volatile.shared.f32 	[%r14], %f24;
	ld.volatile.shared.f32 	%f25, [%r14+32];
	ld.volatile.shared.f32 	%f26, [%r14];
	add.f32 	%f27, %f25, %f26;
	st.volatile.shared.f32 	[%r14], %f27;
	ld.volatile.shared.f32 	%f28, [%r14+16];
	ld.volatile.shared.f32 	%f29, [%r14];
	add.f32 	%f30, %f28, %f29;
	st.volatile.shared.f32 	[%r14], %f30;
	ld.volatile.shared.f32 	%f31, [%r14+8];
	ld.volatile.shared.f32 	%f32, [%r14];
	add.f32 	%f33, %f31, %f32;
	st.volatile.shared.f32 	[%r14], %f33;
	ld.volatile.shared.f32 	%f34, [%r14+4];
	ld.volatile.shared.f32 	%f35, [%r14];
	add.f32 	%f36, %f34, %f35;
	st.volatile.shared.f32 	[%r14], %f36;
	setp.ne.s32 	%p8, %r1, 0;
	@%p8 bra 	$L__BB1_15;
	ld.shared.f32 	%f37, [sdata];
	cvta.to.global.u64 	%rd8, %rd2;
	mul.wide.u32 	%rd9, %r2, 4;
	add.s64 	%rd10, %rd8, %rd9;
	st.global.f32 	[%rd10], %f37;
$L__BB1_15:
	ret;

}
	// .globl	_Z12reduceKernelILj256EEvPfS0_i
.visible .entry _Z12reduceKernelILj256EEvPfS0_i(
	.param .u64 .ptr .align 1 _Z12reduceKernelILj256EEvPfS0_i_param_0,
	.param .u64 .ptr .align 1 _Z12reduceKernelILj256EEvPfS0_i_param_1,
	.param .u32 _Z12reduceKernelILj256EEvPfS0_i_param_2
)
{
	.reg .pred 	%p<8>;
	.reg .b32 	%r<23>;
	.reg .b32 	%f<36>;
	.reg .b64 	%rd<11>;

	ld.param.u64 	%rd3, [_Z12reduceKernelILj256EEvPfS0_i_param_0];
	ld.param.u64 	%rd2, [_Z12reduceKernelILj256EEvPfS0_i_param_1];
	ld.param.u32 	%r15, [_Z12reduceKernelILj256EEvPfS0_i_param_2];
	cvta.to.global.u64 	%rd1, %rd3;
	mov.u32 	%r1, %tid.x;
	mov.u32 	%r2, %ctaid.x;
	mov.u32 	%r3, %ntid.x;
	shl.b32 	%r4, %r3, 1;
	mad.lo.s32 	%r21, %r4, %r2, %r1;
	setp.ge.u32 	%p1, %r21, %r15;
	mov.f32 	%f35, 0f00000000;
	@%p1 bra 	$L__BB2_6;
	mov.u32 	%r17, %nctaid.x;
	mul.lo.s32 	%r6, %r4, %r17;
	mov.b32 	%r20, 0;
$L__BB2_2:
	mul.wide.u32 	%rd4, %r21, 4;
	add.s64 	%rd5, %rd1, %rd4;
	ld.global.f32 	%f4, [%rd5];
	cvt.rn.f32.s32 	%f5, %r20;
	add.f32 	%f6, %f4, %f5;
	cvt.rzi.s32.f32 	%r20, %f6;
	add.s32 	%r10, %r21, %r3;
	setp.ge.u32 	%p2, %r10, %r15;
	@%p2 bra 	$L__BB2_4;
	mul.wide.u32 	%rd6, %r10, 4;
	add.s64 	%rd7, %rd1, %rd6;
	ld.global.f32 	%f7, [%rd7];
	cvt.rn.f32.s32 	%f8, %r20;
	add.f32 	%f9, %f7, %f8;
	cvt.rzi.s32.f32 	%r20, %f9;
$L__BB2_4:
	add.s32 	%r21, %r21, %r6;
	setp.lt.u32 	%p3, %r21, %r15;
	@%p3 bra 	$L__BB2_2;
	cvt.rn.f32.s32 	%f35, %r20;
$L__BB2_6:
	shl.b32 	%r18, %r1, 2;
	mov.u32 	%r19, sdata;
	add.s32 	%r14, %r19, %r18;
	st.shared.f32 	[%r14], %f35;
	bar.sync 	0;
	setp.gt.u32 	%p4, %r1, 127;
	@%p4 bra 	$L__BB2_8;
	ld.shared.f32 	%f10, [%r14+512];
	ld.shared.f32 	%f11, [%r14];
	add.f32 	%f12, %f10, %f11;
	st.shared.f32 	[%r14], %f12;
$L__BB2_8:
	bar.sync 	0;
	setp.gt.u32 	%p5, %r1, 63;
	@%p5 bra 	$L__BB2_10;
	ld.shared.f32 	%f13, [%r14+256];
	ld.shared.f32 	%f14, [%r14];
	add.f32 	%f15, %f13, %f14;
	st.shared.f32 	[%r14], %f15;
$L__BB2_10:
	bar.sync 	0;
	setp.gt.u32 	%p6, %r1, 31;
	@%p6 bra 	$L__BB2_13;
	ld.volatile.shared.f32 	%f16, [%r14+128];
	ld.volatile.shared.f32 	%f17, [%r14];
	add.f32 	%f18, %f16, %f17;
	st.volatile.shared.f32 	[%r14], %f18;
	ld.volatile.shared.f32 	%f19, [%r14+64];
	ld.volatile.shared.f32 	%f20, [%r14];
	add.f32 	%f21, %f19, %f20;
	st.volatile.shared.f32 	[%r14], %f21;
	ld.volatile.shared.f32 	%f22, [%r14+32];
	ld.volatile.shared.f32 	%f23, [%r14];
	add.f32 	%f24, %f22, %f23;
	st.volatile.shared.f32 	[%r14], %f24;
	ld.volatile.shared.f32 	%f25, [%r14+16];
	ld.volatile.shared.f32 	%f26, [%r14];
	add.f32 	%f27, %f25, %f26;
	st.volatile.shared.f32 	[%r14], %f27;
	ld.volatile.shared.f32 	%f28, [%r14+8];
	ld.volatile.shared.f32 	%f29, [%r14];
	add.f32 	%f30, %f28, %f29;
	st.volatile.shared.f32 	[%r14], %f30;
	ld.volatile.shared.f32 	%f31, [%r14+4];
	ld.volatile.shared.f32 	%f32, [%r14];
	add.f32 	%f33, %f31, %f32;
	st.volatile.shared.f32 	[%r14], %f33;
	setp.ne.s32 	%p7, %r1, 0;
	@%p7 bra 	$L__BB2_13;
	ld.shared.f32 	%f34, [sdata];
	cvta.to.global.u64 	%rd8, %rd2;
	mul.wide.u32 	%rd9, %r2, 4;
	add.s64 	%rd10, %rd8, %rd9;
	st.global.f32 	[%rd10], %f34;
$L__BB2_13:
	ret;

}
	// .globl	_Z12reduceKernelILj128EEvPfS0_i
.visible .entry _Z12reduceKernelILj128EEvPfS0_i(
	.param .u64 .ptr .align 1 _Z12reduceKernelILj128EEvPfS0_i_param_0,
	.param .u64 .ptr .align 1 _Z12reduceKernelILj128EEvPfS0_i_param_1,
	.param .u32 _Z12reduceKernelILj128EEvPfS0_i_param_2
)
{
	.reg .pred 	%p<7>;
	.reg .b32 	%r<23>;
	.reg .b32 	%f<33>;
	.reg .b64 	%rd<11>;

	ld.param.u64 	%rd3, [_Z12reduceKernelILj128EEvPfS0_i_param_0];
	ld.param.u64 	%rd2, [_Z12reduceKernelILj128EEvPfS0_i_param_1];
	ld.param.u32 	%r15, [_Z12reduceKernelILj128EEvPfS0_i_param_2];
	cvta.to.global.u64 	%rd1, %rd3;
	mov.u32 	%r1, %tid.x;
	mov.u32 	%r2, %ctaid.x;
	mov.u32 	%r3, %ntid.x;
	shl.b32 	%r4, %r3, 1;
	mad.lo.s32 	%r21, %r4, %r2, %r1;
	setp.ge.u32 	%p1, %r21, %r15;
	mov.f32 	%f32, 0f00000000;
	@%p1 bra 	$L__BB3_6;
	mov.u32 	%r17, %nctaid.x;
	mul.lo.s32 	%r6, %r4, %r17;
	mov.b32 	%r20, 0;
$L__BB3_2:
	mul.wide.u32 	%rd4, %r21, 4;
	add.s64 	%rd5, %rd1, %rd4;
	ld.global.f32 	%f4, [%rd5];
	cvt.rn.f32.s32 	%f5, %r20;
	add.f32 	%f6, %f4, %f5;
	cvt.rzi.s32.f32 	%r20, %f6;
	add.s32 	%r10, %r21, %r3;
	setp.ge.u32 	%p2, %r10, %r15;
	@%p2 bra 	$L__BB3_4;
	mul.wide.u32 	%rd6, %r10, 4;
	add.s64 	%rd7, %rd1, %rd6;
	ld.global.f32 	%f7, [%rd7];
	cvt.rn.f32.s32 	%f8, %r20;
	add.f32 	%f9, %f7, %f8;
	cvt.rzi.s32.f32 	%r20, %f9;
$L__BB3_4:
	add.s32 	%r21, %r21, %r6;
	setp.lt.u32 	%p3, %r21, %r15;
	@%p3 bra 	$L__BB3_2;
	cvt.rn.f32.s32 	%f32, %r20;
$L__BB3_6:
	shl.b32 	%r18, %r1, 2;
	mov.u32 	%r19, sdata;
	add.s32 	%r14, %r19, %r18;
	st.shared.f32 	[%r14], %f32;
	bar.sync 	0;
	setp.gt.u32 	%p4, %r1, 63;
	@%p4 bra 	$L__BB3_8;
	ld.shared.f32 	%f10, [%r14+256];
	ld.shared.f32 	%f11, [%r14];
	add.f32 	%f12, %f10, %f11;
	st.shared.f32 	[%r14], %f12;
$L__BB3_8:
	bar.sync 	0;
	setp.gt.u32 	%p5, %r1, 31;
	@%p5 bra 	$L__BB3_11;
	ld.volatile.shared.f32 	%f13, [%r14+128];
	ld.volatile.shared.f32 	%f14, [%r14];
	add.f32 	%f15, %f13, %f14;
	st.volatile.shared.f32 	[%r14], %f15;
	ld.volatile.shared.f32 	%f16, [%r14+64];
	ld.volatile.shared.f32 	%f17, [%r14];
	add.f32 	%f18, %f16, %f17;
	st.volatile.shared.f32 	[%r14], %f18;
	ld.volatile.shared.f32 	%f19, [%r14+32];
	ld.volatile.shared.f32 	%f20, [%r14];
	add.f32 	%f21, %f19, %f20;
	st.volatile.shared.f32 	[%r14], %f21;
	ld.volatile.shared.f32 	%f22, [%r14+16];
	ld.volatile.shared.f32 	%f23, [%r14];
	add.f32 	%f24, %f22, %f23;
	st.volatile.shared.f32 	[%r14], %f24;
	ld.volatile.shared.f32 	%f25, [%r14+8];
	ld.volatile.shared.f32 	%f26, [%r14];
	add.f32 	%f27, %f25, %f26;
	st.volatile.shared.f32 	[%r14], %f27;
	ld.volatile.shared.f32 	%f28, [%r14+4];
	ld.volatile.shared.f32 	%f29, [%r14];
	add.f32 	%f30, %f28, %f29;
	st.volatile.shared.f32 	[%r14], %f30;
	setp.ne.s32 	%p6, %r1, 0;
	@%p6 bra 	$L__BB3_11;
	ld.shared.f32 	%f31, [sdata];
	cvta.to.global.u64 	%rd8, %rd2;
	mul.wide.u32 	%rd9, %r2, 4;
	add.s64 	%rd10, %rd8, %rd9;
	st.global.f32 	[%rd10], %f31;
$L__BB3_11:
	ret;

}
	// .globl	_Z12reduceKernelILj64EEvPfS0_i
.visible .entry _Z12reduceKernelILj64EEvPfS0_i(
	.param .u64 .ptr .align 1 _Z12reduceKernelILj64EEvPfS0_i_param_0,
	.param .u64 .ptr .align 1 _Z12reduceKernelILj64EEvPfS0_i_param_1,
	.param .u32 _Z12reduceKernelILj64EEvPfS0_i_param_2
)
{
	.reg .pred 	%p<6>;
	.reg .b32 	%r<23>;
	.reg .b32 	%f<30>;
	.reg .b64 	%rd<11>;

	ld.param.u64 	%rd3, [_Z12reduceKernelILj64EEvPfS0_i_param_0];
	ld.param.u64 	%rd2, [_Z12reduceKernelILj64EEvPfS0_i_param_1];
	ld.param.u32 	%r15, [_Z12reduceKernelILj64EEvPfS0_i_param_2];
	cvta.to.global.u64 	%rd1, %rd3;
	mov.u32 	%r1, %tid.x;
	mov.u32 	%r2, %ctaid.x;
	mov.u32 	%r3, %ntid.x;
	shl.b32 	%r4, %r3, 1;
	mad.lo.s32 	%r21, %r4, %r2, %r1;
	setp.ge.u32 	%p1, %r21, %r15;
	mov.f32 	%f29, 0f00000000;
	@%p1 bra 	$L__BB4_6;
	mov.u32 	%r17, %nctaid.x;
	mul.lo.s32 	%r6, %r4, %r17;
	mov.b32 	%r20, 0;
$L__BB4_2:
	mul.wide.u32 	%rd4, %r21, 4;
	add.s64 	%rd5, %rd1, %rd4;
	ld.global.f32 	%f4, [%rd5];
	cvt.rn.f32.s32 	%f5, %r20;
	add.f32 	%f6, %f4, %f5;
	cvt.rzi.s32.f32 	%r20, %f6;
	add.s32 	%r10, %r21, %r3;
	setp.ge.u32 	%p2, %r10, %r15;
	@%p2 bra 	$L__BB4_4;
	mul.wide.u32 	%rd6, %r10, 4;
	add.s64 	%rd7, %rd1, %rd6;
	ld.global.f32 	%f7, [%rd7];
	cvt.rn.f32.s32 	%f8, %r20;
	add.f32 	%f9, %f7, %f8;
	cvt.rzi.s32.f32 	%r20, %f9;
$L__BB4_4:
	add.s32 	%r21, %r21, %r6;
	setp.lt.u32 	%p3, %r21, %r15;
	@%p3 bra 	$L__BB4_2;
	cvt.rn.f32.s32 	%f29, %r20;
$L__BB4_6:
	shl.b32 	%r18, %r1, 2;
	mov.u32 	%r19, sdata;
	add.s32 	%r14, %r19, %r18;
	st.shared.f32 	[%r14], %f29;
	bar.sync 	0;
	setp.gt.u32 	%p4, %r1, 31;
	@%p4 bra 	$L__BB4_9;
	ld.volatile.shared.f32 	%f10, [%r14+128];
	ld.volatile.shared.f32 	%f11, [%r14];
	add.f32 	%f12, %f10, %f11;
	st.volatile.shared.f32 	[%r14], %f12;
	ld.volatile.shared.f32 	%f13, [%r14+64];
	ld.volatile.shared.f32 	%f14, [%r14];
	add.f32 	%f15, %f13, %f14;
	st.volatile.shared.f32 	[%r14], %f15;
	ld.volatile.shared.f32 	%f16, [%r14+32];
	ld.volatile.shared.f32 	%f17, [%r14];
	add.f32 	%f18, %f16, %f17;
	st.volatile.shared.f32 	[%r14], %f18;
	ld.volatile.shared.f32 	%f19, [%r14+16];
	ld.volatile.shared.f32 	%f20, [%r14];
	add.f32 	%f21, %f19, %f20;
	st.volatile.shared.f32 	[%r14], %f21;
	ld.volatile.shared.f32 	%f22, [%r14+8];
	ld.volatile.shared.f32 	%f23, [%r14];
	add.f32 	%f24, %f22, %f23;
	st.volatile.shared.f32 	[%r14], %f24;
	ld.volatile.shared.f32 	%f25, [%r14+4];
	ld.volatile.shared.f32 	%f26, [%r14];
	add.f32 	%f27, %f25, %f26;
	st.volatile.shared.f32 	[%r14], %f27;
	setp.ne.s32 	%p5, %r1, 0;
	@%p5 bra 	$L__BB4_9;
	ld.shared.f32 	%f28, [sdata];
	cvta.to.global.u64 	%rd8, %rd2;
	mul.wide.u32 	%rd9, %r2, 4;
	add.s64 	%rd10, %rd8, %rd9;
	st.global.f32 	[%rd10], %f28;
$L__BB4_9:
	ret;

}
	// .globl	_Z12reduceKernelILj32EEvPfS0_i
.visible .entry _Z12reduceKernelILj32EEvPfS0_i(
	.param .u64 .ptr .align 1 _Z12reduceKernelILj32EEvPfS0_i_param_0,
	.param .u64 .ptr .align 1 _Z12reduceKernelILj32EEvPfS0_i_param_1,
	.param .u32 _Z12reduceKernelILj32EEvPfS0_i_param_2
)
{
	.reg .pred 	%p<6>;
	.reg .b32 	%r<23>;
	.reg .b32 	%f<27>;
	.reg .b64 	%rd<11>;

	ld.param.u64 	%rd3, [_Z12reduceKernelILj32EEvPfS0_i_param_0];
	ld.param.u64 	%rd2, [_Z12reduceKernelILj32EEvPfS0_i_param_1];
	ld.param.u32 	%r15, [_Z12reduceKernelILj32EEvPfS0_i_param_2];
	cvta.to.global.u64 	%rd1, %rd3;
	mov.u32 	%r1, %tid.x;
	mov.u32 	%r2, %ctaid.x;
	mov.u32 	%r3, %ntid.x;
	shl.b32 	%r4, %r3, 1;
	mad.lo.s32 	%r21, %r4, %r2, %r1;
	setp.ge.u32 	%p1, %r21, %r15;
	mov.f32 	%f26, 0f00000000;
	@%p1 bra 	$L__BB5_6;
	mov.u32 	%r17, %nctaid.x;
	mul.lo.s32 	%r6, %r4, %r17;
	mov.b32 	%r20, 0;
$L__BB5_2:
	mul.wide.u32 	%rd4, %r21, 4;
	add.s64 	%rd5, %rd1, %rd4;
	ld.global.f32 	%f4, [%rd5];
	cvt.rn.f32.s32 	%f5, %r20;
	add.f32 	%f6, %f4, %f5;
	cvt.rzi.s32.f32 	%r20, %f6;
	add.s32 	%r10, %r21, %r3;
	setp.ge.u32 	%p2, %r10, %r15;
	@%p2 bra 	$L__BB5_4;
	mul.wide.u32 	%rd6, %r10, 4;
	add.s64 	%rd7, %rd1, %rd6;
	ld.global.f32 	%f7, [%rd7];
	cvt.rn.f32.s32 	%f8, %r20;
	add.f32 	%f9, %f7, %f8;
	cvt.rzi.s32.f32 	%r20, %f9;
$L__BB5_4:
	add.s32 	%r21, %r21, %r6;
	setp.lt.u32 	%p3, %r21, %r15;
	@%p3 bra 	$L__BB5_2;
	cvt.rn.f32.s32 	%f26, %r20;
$L__BB5_6:
	shl.b32 	%r18, %r1, 2;
	mov.u32 	%r19, sdata;
	add.s32 	%r14, %r19, %r18;
	st.shared.f32 	[%r14], %f26;
	bar.sync 	0;
	setp.gt.u32 	%p4, %r1, 31;
	@%p4 bra 	$L__BB5_9;
	ld.volatile.shared.f32 	%f10, [%r14+64];
	ld.volatile.shared.f32 	%f11, [%r14];
	add.f32 	%f12, %f10, %f11;
	st.volatile.shared.f32 	[%r14], %f12;
	ld.volatile.shared.f32 	%f13, [%r14+32];
	ld.volatile.shared.f32 	%f14, [%r14];
	add.f32 	%f15, %f13, %f14;
	st.volatile.shared.f32 	[%r14], %f15;
	ld.volatile.shared.f32 	%f16, [%r14+16];
	ld.volatile.shared.f32 	%f17, [%r14];
	add.f32 	%f18, %f16, %f17;
	st.volatile.shared.f32 	[%r14], %f18;
	ld.volatile.shared.f32 	%f19, [%r14+8];
	ld.volatile.shared.f32 	%f20, [%r14];
	add.f32 	%f21, %f19, %f20;
	st.volatile.shared.f32 	[%r14], %f21;
	ld.volatile.shared.f32 	%f22, [%r14+4];
	ld.volatile.shared.f32 	%f23, [%r14];
	add.f32 	%f24, %f22, %f23;
	st.volatile.shared.f32 	[%r14], %f24;
	setp.ne.s32 	%p5, %r1, 0;
	@%p5 bra 	$L__BB5_9;
	ld.shared.f32 	%f25, [sdata];
	cvta.to.global.u64 	%rd8, %rd2;
	mul.wide.u32 	%rd9, %r2, 4;
	add.s64 	%rd10, %rd8, %rd9;
	st.global.f32 	[%rd10], %f25;
$L__BB5_9:
	ret;

}
	// .globl	_Z12reduceKernelILj16EEvPfS0_i
.visible .entry _Z12reduceKernelILj16EEvPfS0_i(
	.param .u64 .ptr .align 1 _Z12reduceKernelILj16EEvPfS0_i_param_0,
	.param .u64 .ptr .align 1 _Z12reduceKernelILj16EEvPfS0_i_param_1,
	.param .u32 _Z12reduceKernelILj16EEvPfS0_i_param_2
)
{
	.reg .pred 	%p<6>;
	.reg .b32 	%r<23>;
	.reg .b32 	%f<24>;
	.reg .b64 	%rd<11>;

	ld.param.u64 	%rd3, [_Z12reduceKernelILj16EEvPfS0_i_param_0];
	ld.param.u64 	%rd2, [_Z12reduceKernelILj16EEvPfS0_i_param_1];
	ld.param.u32 	%r15, [_Z12reduceKernelILj16EEvPfS0_i_param_2];
	cvta.to.global.u64 	%rd1, %rd3;
	mov.u32 	%r1, %tid.x;
	mov.u32 	%r2, %ctaid.x;
	mov.u32 	%r3, %ntid.x;
	shl.b32 	%r4, %r3, 1;
	mad.lo.s32 	%r21, %r4, %r2, %r1;
	setp.ge.u32 	%p1, %r21, %r15;
	mov.f32 	%f23, 0f00000000;
	@%p1 bra 	$L__BB6_6;
	mov.u32 	%r17, %nctaid.x;
	mul.lo.s32 	%r6, %r4, %r17;
	mov.b32 	%r20, 0;
$L__BB6_2:
	mul.wide.u32 	%rd4, %r21, 4;
	add.s64 	%rd5, %rd1, %rd4;
	ld.global.f32 	%f4, [%rd5];
	cvt.rn.f32.s32 	%f5, %r20;
	add.f32 	%f6, %f4, %f5;
	cvt.rzi.s32.f32 	%r20, %f6;
	add.s32 	%r10, %r21, %r3;
	setp.ge.u32 	%p2, %r10, %r15;
	@%p2 bra 	$L__BB6_4;
	mul.wide.u32 	%rd6, %r10, 4;
	add.s64 	%rd7, %rd1, %rd6;
	ld.global.f32 	%f7, [%rd7];
	cvt.rn.f32.s32 	%f8, %r20;
	add.f32 	%f9, %f7, %f8;
	cvt.rzi.s32.f32 	%r20, %f9;
$L__BB6_4:
	add.s32 	%r21, %r21, %r6;
	setp.lt.u32 	%p3, %r21, %r15;
	@%p3 bra 	$L__BB6_2;
	cvt.rn.f32.s32 	%f23, %r20;
$L__BB6_6:
	shl.b32 	%r18, %r1, 2;
	mov.u32 	%r19, sdata;
	add.s32 	%r14, %r19, %r18;
	st.shared.f32 	[%r14], %f23;
	bar.sync 	0;
	setp.gt.u32 	%p4, %r1, 31;
	@%p4 bra 	$L__BB6_9;
	ld.volatile.shared.f32 	%f10, [%r14+32];
	ld.volatile.shared.f32 	%f11, [%r14];
	add.f32 	%f12, %f10, %f11;
	st.volatile.shared.f32 	[%r14], %f12;
	ld.volatile.shared.f32 	%f13, [%r14+16];
	ld.volatile.shared.f32 	%f14, [%r14];
	add.f32 	%f15, %f13, %f14;
	st.volatile.shared.f32 	[%r14], %f15;
	ld.volatile.shared.f32 	%f16, [%r14+8];
	ld.volatile.shared.f32 	%f17, [%r14];
	add.f32 	%f18, %f16, %f17;
	st.volatile.shared.f32 	[%r14], %f18;
	ld.volatile.shared.f32 	%f19, [%r14+4];
	ld.volatile.shared.f32 	%f20, [%r14];
	add.f32 	%f21, %f19, %f20;
	st.volatile.shared.f32 	[%r14], %f21;
	setp.ne.s32 	%p5, %r1, 0;
	@%p5 bra 	$L__BB6_9;
	ld.shared.f32 	%f22, [sdata];
	cvta.to.global.u64 	%rd8, %rd2;
	mul.wide.u32 	%rd9, %r2, 4;
	add.s64 	%rd10, %rd8, %rd9;
	st.global.f32 	[%rd10], %f22;
$L__BB6_9:
	ret;

}
	// .globl	_Z12reduceKernelILj8EEvPfS0_i
.visible .entry _Z12reduceKernelILj8EEvPfS0_i(
	.param .u64 .ptr .align 1 _Z12reduceKernelILj8EEvPfS0_i_param_0,
	.param .u64 .ptr .align 1 _Z12reduceKernelILj8EEvPfS0_i_param_1,
	.param .u32 _Z12reduceKernelILj8EEvPfS0_i_param_2
)
{
	.reg .pred 	%p<6>;
	.reg .b32 	%r<23>;
	.reg .b32 	%f<21>;
	.reg .b64 	%rd<11>;

	ld.param.u64 	%rd3, [_Z12reduceKernelILj8EEvPfS0_i_param_0];
	ld.param.u64 	%rd2, [_Z12reduceKernelILj8EEvPfS0_i_param_1];
	ld.param.u32 	%r15, [_Z12reduceKernelILj8EEvPfS0_i_param_2];
	cvta.to.global.u64 	%rd1, %rd3;
	mov.u32 	%r1, %tid.x;
	mov.u32 	%r2, %ctaid.x;
	mov.u32 	%r3, %ntid.x;
	shl.b32 	%r4, %r3, 1;
	mad.lo.s32 	%r21, %r4, %r2, %r1;
	setp.ge.u32 	%p1, %r21, %r15;
	mov.f32 	%f20, 0f00000000;
	@%p1 bra 	$L__BB7_6;
	mov.u32 	%r17, %nctaid.x;
	mul.lo.s32 	%r6, %r4, %r17;
	mov.b32 	%r20, 0;
$L__BB7_2:
	mul.wide.u32 	%rd4, %r21, 4;
	add.s64 	%rd5, %rd1, %rd4;
	ld.global.f32 	%f4, [%rd5];
	cvt.rn.f32.s32 	%f5, %r20;
	add.f32 	%f6, %f4, %f5;
	cvt.rzi.s32.f32 	%r20, %f6;
	add.s32 	%r10, %r21, %r3;
	setp.ge.u32 	%p2, %r10, %r15;
	@%p2 bra 	$L__BB7_4;
	mul.wide.u32 	%rd6, %r10, 4;
	add.s64 	%rd7, %rd1, %rd6;
	ld.global.f32 	%f7, [%rd7];
	cvt.rn.f32.s32 	%f8, %r20;
	add.f32 	%f9, %f7, %f8;
	cvt.rzi.s32.f32 	%r20, %f9;
$L__BB7_4:
	add.s32 	%r21, %r21, %r6;
	setp.lt.u32 	%p3, %r21, %r15;
	@%p3 bra 	$L__BB7_2;
	cvt.rn.f32.s32 	%f20, %r20;
$L__BB7_6:
	shl.b32 	%r18, %r1, 2;
	mov.u32 	%r19, sdata;
	add.s32 	%r14, %r19, %r18;
	st.shared.f32 	[%r14], %f20;
	bar.sync 	0;
	setp.gt.u32 	%p4, %r1, 31;
	@%p4 bra 	$L__BB7_9;
	ld.volatile.shared.f32 	%f10, [%r14+16];
	ld.volatile.shared.f32 	%f11, [%r14];
	add.f32 	%f12, %f10, %f11;
	st.volatile.shared.f32 	[%r14], %f12;
	ld.volatile.shared.f32 	%f13, [%r14+8];
	ld.volatile.shared.f32 	%f14, [%r14];
	add.f32 	%f15, %f13, %f14;
	st.volatile.shared.f32 	[%r14], %f15;
	ld.volatile.shared.f32 	%f16, [%r14+4];
	ld.volatile.shared.f32 	%f17, [%r14];
	add.f32 	%f18, %f16, %f17;
	st.volatile.shared.f32 	[%r14], %f18;
	setp.ne.s32 	%p5, %r1, 0;
	@%p5 bra 	$L__BB7_9;
	ld.shared.f32 	%f19, [sdata];
	cvta.to.global.u64 	%rd8, %rd2;
	mul.wide.u32 	%rd9, %r2, 4;
	add.s64 	%rd10, %rd8, %rd9;
	st.global.f32 	[%rd10], %f19;
$L__BB7_9:
	ret;

}
	// .globl	_Z12reduceKernelILj4EEvPfS0_i
.visible .entry _Z12reduceKernelILj4EEvPfS0_i(
	.param .u64 .ptr .align 1 _Z12reduceKernelILj4EEvPfS0_i_param_0,
	.param .u64 .ptr .align 1 _Z12reduceKernelILj4EEvPfS0_i_param_1,
	.param .u32 _Z12reduceKernelILj4EEvPfS0_i_param_2
)
{
	.reg .pred 	%p<6>;
	.reg .b32 	%r<23>;
	.reg .b32 	%f<18>;
	.reg .b64 	%rd<11>;

	ld.param.u64 	%rd3, [_Z12reduceKernelILj4EEvPfS0_i_param_0];
	ld.param.u64 	%rd2, [_Z12reduceKernelILj4EEvPfS0_i_param_1];
	ld.param.u32 	%r15, [_Z12reduceKernelILj4EEvPfS0_i_param_2];
	cvta.to.global.u64 	%rd1, %rd3;
	mov.u32 	%r1, %tid.x;
	mov.u32 	%r2, %ctaid.x;
	mov.u32 	%r3, %ntid.x;
	shl.b32 	%r4, %r3, 1;
	mad.lo.s32 	%r21, %r4, %r2, %r1;
	setp.ge.u32 	%p1, %r21, %r15;
	mov.f32 	%f17, 0f00000000;
	@%p1 bra 	$L__BB8_6;
	mov.u32 	%r17, %nctaid.x;
	mul.lo.s32 	%r6, %r4, %r17;
	mov.b32 	%r20, 0;
$L__BB8_2:
	mul.wide.u32 	%rd4, %r21, 4;
	add.s64 	%rd5, %rd1, %rd4;
	ld.global.f32 	%f4, [%rd5];
	cvt.rn.f32.s32 	%f5, %r20;
	add.f32 	%f6, %f4, %f5;
	cvt.rzi.s32.f32 	%r20, %f6;
	add.s32 	%r10, %r21, %r3;
	setp.ge.u32 	%p2, %r10, %r15;
	@%p2 bra 	$L__BB8_4;
	mul.wide.u32 	%rd6, %r10, 4;
	add.s64 	%rd7, %rd1, %rd6;
	ld.global.f32 	%f7, [%rd7];
	cvt.rn.f32.s32 	%f8, %r20;
	add.f32 	%f9, %f7, %f8;
	cvt.rzi.s32.f32 	%r20, %f9;
$L__BB8_4:
	add.s32 	%r21, %r21, %r6;
	setp.lt.u32 	%p3, %r21, %r15;
	@%p3 bra 	$L__BB8_2;
	cvt.rn.f32.s32 	%f17, %r20;
$L__BB8_6:
	shl.b32 	%r18, %r1, 2;
	mov.u32 	%r19, sdata;
	add.s32 	%r14, %r19, %r18;
	st.shared.f32 	[%r14], %f17;
	bar.sync 	0;
	setp.gt.u32 	%p4, %r1, 31;
	@%p4 bra 	$L__BB8_9;
	ld.volatile.shared.f32 	%f10, [%r14+8];
	ld.volatile.shared.f32 	%f11, [%r14];
	add.f32 	%f12, %f10, %f11;
	st.volatile.shared.f32 	[%r14], %f12;
	ld.volatile.shared.f32 	%f13, [%r14+4];
	ld.volatile.shared.f32 	%f14, [%r14];
	add.f32 	%f15, %f13, %f14;
	st.volatile.shared.f32 	[%r14], %f15;
	setp.ne.s32 	%p5, %r1, 0;
	@%p5 bra 	$L__BB8_9;
	ld.shared.f32 	%f16, [sdata];
	cvta.to.global.u64 	%rd8, %rd2;
	mul.wide.u32 	%rd9, %r2, 4;
	add.s64 	%rd10, %rd8, %rd9;
	st.global.f32 	[%rd10], %f16;
$L__BB8_9:
	ret;

}
	// .globl	_Z12reduceKernelILj2EEvPfS0_i
.visible .entry _Z12reduceKernelILj2EEvPfS0_i(
	.param .u64 .ptr .align 1 _Z12reduceKernelILj2EEvPfS0_i_param_0,
	.param .u64 .ptr .align 1 _Z12reduceKernelILj2EEvPfS0_i_param_1,
	.param .u32 _Z12reduceKernelILj2EEvPfS0_i_param_2
)
{
	.reg .pred 	%p<6>;
	.reg .b32 	%r<23>;
	.reg .b32 	%f<15>;
	.reg .b64 	%rd<11>;

	ld.param.u64 	%rd3, [_Z12reduceKernelILj2EEvPfS0_i_param_0];
	ld.param.u64 	%rd2, [_Z12reduceKernelILj2EEvPfS0_i_param_1];
	ld.param.u32 	%r15, [_Z12reduceKernelILj2EEvPfS0_i_param_2];
	cvta.to.global.u64 	%rd1, %rd3;
	mov.u32 	%r1, %tid.x;
	mov.u32 	%r2, %ctaid.x;
	mov.u32 	%r3, %ntid.x;
	shl.b32 	%r4, %r3, 1;
	mad.lo.s32 	%r21, %r4, %r2, %r1;
	setp.ge.u32 	%p1, %r21, %r15;
	mov.f32 	%f14, 0f00000000;
	@%p1 bra 	$L__BB9_6;
	mov.u32 	%r17, %nctaid.x;
	mul.lo.s32 	%r6, %r4, %r17;
	mov.b32 	%r20, 0;
$L__BB9_2:
	mul.wide.u32 	%rd4, %r21, 4;
	add.s64 	%rd5, %rd1, %rd4;
	ld.global.f32 	%f4, [%rd5];
	cvt.rn.f32.s32 	%f5, %r20;
	add.f32 	%f6, %f4, %f5;
	cvt.rzi.s32.f32 	%r20, %f6;
	add.s32 	%r10, %r21, %r3;
	setp.ge.u32 	%p2, %r10, %r15;
	@%p2 bra 	$L__BB9_4;
	mul.wide.u32 	%rd6, %r10, 4;
	add.s64 	%rd7, %rd1, %rd6;
	ld.global.f32 	%f7, [%rd7];
	cvt.rn.f32.s32 	%f8, %r20;
	add.f32 	%f9, %f7, %f8;
	cvt.rzi.s32.f32 	%r20, %f9;
$L__BB9_4:
	add.s32 	%r21, %r21, %r6;
	setp.lt.u32 	%p3, %r21, %r15;
	@%p3 bra 	$L__BB9_2;
	cvt.rn.f32.s32 	%f14, %r20;
$L__BB9_6:
	shl.b32 	%r18, %r1, 2;
	mov.u32 	%r19, sdata;
	add.s32 	%r14, %r19, %r18;
	st.shared.f32 	[%r14], %f14;
	bar.sync 	0;
	setp.gt.u32 	%p4, %r1, 31;
	@%p4 bra 	$L__BB9_9;
	ld.volatile.shared.f32 	%f10, [%r14+4];
	ld.volatile.shared.f32 	%f11, [%r14];
	add.f32 	%f12, %f10, %f11;
	st.volatile.shared.f32 	[%r14], %f12;
	setp.ne.s32 	%p5, %r1, 0;
	@%p5 bra 	$L__BB9_9;
	ld.shared.f32 	%f13, [sdata];
	cvta.to.global.u64 	%rd8, %rd2;
	mul.wide.u32 	%rd9, %r2, 4;
	add.s64 	%rd10, %rd8, %rd9;
	st.global.f32 	[%rd10], %f13;
$L__BB9_9:
	ret;

}
	// .globl	_Z12reduceKernelILj1EEvPfS0_i
.visible .entry _Z12reduceKernelILj1EEvPfS0_i(
	.param .u64 .ptr .align 1 _Z12reduceKernelILj1EEvPfS0_i_param_0,
	.param .u64 .ptr .align 1 _Z12reduceKernelILj1EEvPfS0_i_param_1,
	.param .u32 _Z12reduceKernelILj1EEvPfS0_i_param_2
)
{
	.reg .pred 	%p<5>;
	.reg .b32 	%r<23>;
	.reg .b32 	%f<12>;
	.reg .b64 	%rd<11>;

	ld.param.u64 	%rd3, [_Z12reduceKernelILj1EEvPfS0_i_param_0];
	ld.param.u64 	%rd2, [_Z12reduceKernelILj1EEvPfS0_i_param_1];
	ld.param.u32 	%r14, [_Z12reduceKernelILj1EEvPfS0_i_param_2];
	cvta.to.global.u64 	%rd1, %rd3;
	mov.u32 	%r1, %tid.x;
	mov.u32 	%r2, %ctaid.x;
	mov.u32 	%r3, %ntid.x;
	shl.b32 	%r4, %r3, 1;
	mad.lo.s32 	%r21, %r4, %r2, %r1;
	setp.ge.u32 	%p1, %r21, %r14;
	mov.f32 	%f11, 0f00000000;
	@%p1 bra 	$L__BB10_6;
	mov.u32 	%r16, %nctaid.x;
	mul.lo.s32 	%r6, %r4, %r16;
	mov.b32 	%r20, 0;
$L__BB10_2:
	mul.wide.u32 	%rd4, %r21, 4;
	add.s64 	%rd5, %rd1, %rd4;
	ld.global.f32 	%f4, [%rd5];
	cvt.rn.f32.s32 	%f5, %r20;
	add.f32 	%f6, %f4, %f5;
	cvt.rzi.s32.f32 	%r20, %f6;
	add.s32 	%r10, %r21, %r3;
	setp.ge.u32 	%p2, %r10, %r14;
	@%p2 bra 	$L__BB10_4;
	mul.wide.u32 	%rd6, %r10, 4;
	add.s64 	%rd7, %rd1, %rd6;
	ld.global.f32 	%f7, [%rd7];
	cvt.rn.f32.s32 	%f8, %r20;
	add.f32 	%f9, %f7, %f8;
	cvt.rzi.s32.f32 	%r20, %f9;
$L__BB10_4:
	add.s32 	%r21, %r21, %r6;
	setp.lt.u32 	%p3, %r21, %r14;
	@%p3 bra 	$L__BB10_2;
	cvt.rn.f32.s32 	%f11, %r20;
$L__BB10_6:
	shl.b32 	%r17, %r1, 2;
	mov.u32 	%r18, sdata;
	add.s32 	%r19, %r18, %r17;
	st.shared.f32 	[%r19], %f11;
	bar.sync 	0;
	setp.ne.s32 	%p4, %r1, 0;
	@%p4 bra 	$L__BB10_8;
	ld.shared.f32 	%f10, [sdata];
	cvta.to.global.u64 	%rd8, %rd2;
	mul.wide.u32 	%rd9, %r2, 4;
	add.s64 	%rd10, %rd8, %rd9;
	st.global.f32 	[%rd10], %f10;
$L__BB10_8:
	ret;

}


// ===== COMPILED SASS (sm_100) =====

	.target	sm_100

	.elftype	@"ET_EXEC"


//--------------------- .note.nv.tkinfo           --------------------------
	.section	.note.nv.tkinfo,"",@"SHT_NOTE"
	.sectionflags	@"SHF_NOTE_NV_TKINFO"
	.tkinfo
        /*0018*/ 	.word	0x00000002
        /*0030*/ 	.string	""
        /*0030*/ 	.string	"ptxas"
        /*0030*/ 	.string	"Cuda compilation tools, release 13.0, V13.0.88"
        /*0030*/ 	.string	"Build cuda_13.0.r13.0/compiler.36424714_0"
        /*0030*/ 	.string	"-arch sm_100 -m 64 "



//--------------------- .note.nv.cuinfo           --------------------------
	.section	.note.nv.cuinfo,"",@"SHT_NOTE"
	.sectionflags	@"SHF_NOTE_NV_CUINFO"
        /*0018*/ 	.short	0x0002
        /*001a*/ 	.short	0x0064
        /*001c*/ 	.short	0x0082
	.zero		2


//--------------------- .nv.info                  --------------------------
	.section	.nv.info,"",@"SHT_CUDA_INFO"
	.align	4


	//----- nvinfo : EIATTR_REGCOUNT
	.align		4
        /*0000*/ 	.byte	0x04, 0x2f
        /*0002*/ 	.short	(.L_1 - .L_0)
	.align		4
.L_0:
        /*0004*/ 	.word	index@(_Z12reduceKernelILj1024EEvPfS0_i)
        /*0008*/ 	.word	0x00000012


	//----- nvinfo : EIATTR_FRAME_SIZE
	.align		4
.L_1:
        /*000c*/ 	.byte	0x04, 0x11
        /*000e*/ 	.short	(.L_3 - .L_2)
	.align		4
.L_2:
        /*0010*/ 	.word	index@(_Z12reduceKernelILj1024EEvPfS0_i)
        /*0014*/ 	.word	0x00000000


	//----- nvinfo : EIATTR_REGCOUNT
	.align		4
.L_3:
        /*0018*/ 	.byte	0x04, 0x2f
        /*001a*/ 	.short	(.L_5 - .L_4)
	.align		4
.L_4:
        /*001c*/ 	.word	index@(_Z12reduceKernelILj512EEvPfS0_i)
        /*0020*/ 	.word	0x00000012


	//----- nvinfo : EIATTR_FRAME_SIZE
	.align		4
.L_5:
        /*0024*/ 	.byte	0x04, 0x11
        /*0026*/ 	.short	(.L_7 - .L_6)
	.align		4
.L_6:
        /*0028*/ 	.word	index@(_Z12reduceKernelILj512EEvPfS0_i)
        /*002c*/ 	.word	0x00000000


	//----- nvinfo : EIATTR_REGCOUNT
	.align		4
.L_7:
        /*0030*/ 	.byte	0x04, 0x2f
        /*0032*/ 	.short	(.L_9 - .L_8)
	.align		4
.L_8:
        /*0034*/ 	.word	index@(_Z12reduceKernelILj256EEvPfS0_i)
        /*0038*/ 	.word	0x00000012


	//----- nvinfo : EIATTR_FRAME_SIZE
	.align		4
.L_9:
        /*003c*/ 	.byte	0x04, 0x11
        /*003e*/ 	.short	(.L_11 - .L_10)
	.align		4
.L_10:
        /*0040*/ 	.word	index@(_Z12reduceKernelILj256EEvPfS0_i)
        /*0044*/ 	.word	0x00000000


	//----- nvinfo : EIATTR_REGCOUNT
	.align		4
.L_11:
        /*0048*/ 	.byte	0x04, 0x2f
        /*004a*/ 	.short	(.L_13 - .L_12)
	.align		4
.L_12:
        /*004c*/ 	.word	index@(_Z12reduceKernelILj128EEvPfS0_i)
        /*0050*/ 	.word	0x00000012


	//----- nvinfo : EIATTR_FRAME_SIZE
	.align		4
.L_13:
        /*0054*/ 	.byte	0x04, 0x11
        /*0056*/ 	.short	(.L_15 - .L_14)
	.align		4
.L_14:
        /*0058*/ 	.word	index@(_Z12reduceKernelILj128EEvPfS0_i)
        /*005c*/ 	.word	0x00000000


	//----- nvinfo : EIATTR_REGCOUNT
	.align		4
.L_15:
        /*0060*/ 	.byte	0x04, 0x2f
        /*0062*/ 	.short	(.L_17 - .L_16)
	.align		4
.L_16:
        /*0064*/ 	.word	index@(_Z12reduceKernelILj64EEvPfS0_i)
        /*0068*/ 	.word	0x00000012


	//----- nvinfo : EIATTR_FRAME_SIZE
	.align		4
.L_17:
        /*006c*/ 	.byte	0x04, 0x11
        /*006e*/ 	.short	(.L_19 - .L_18)
	.align		4
.L_18:
        /*0070*/ 	.word	index@(_Z12reduceKernelILj64EEvPfS0_i)
        /*0074*/ 	.word	0x00000000


	//----- nvinfo : EIATTR_REGCOUNT
	.align		4
.L_19:
        /*0078*/ 	.byte	0x04, 0x2f
        /*007a*/ 	.short	(.L_21 - .L_20)
	.align		4
.L_20:
        /*007c*/ 	.word	index@(_Z12reduceKernelILj32EEvPfS0_i)
        /*0080*/ 	.word	0x00000012


	//----- nvinfo : EIATTR_FRAME_SIZE
	.align		4
.L_21:
        /*0084*/ 	.byte	0x04, 0x11
        /*0086*/ 	.short	(.L_23 - .L_22)
	.align		4
.L_22:
        /*0088*/ 	.word	index@(_Z12reduceKernelILj32EEvPfS0_i)
        /*008c*/ 	.word	0x00000000


	//----- nvinfo : EIATTR_REGCOUNT
	.align		4
.L_23:
        /*0090*/ 	.byte	0x04, 0x2f
        /*0092*/ 	.short	(.L_25 - .L_24)
	.align		4
.L_24:
        /*0094*/ 	.word	index@(_Z12reduceKernelILj16EEvPfS0_i)
        /*0098*/ 	.word	0x00000012


	//----- nvinfo : EIATTR_FRAME_SIZE
	.align		4
.L_25:
        /*009c*/ 	.byte	0x04, 0x11
        /*009e*/ 	.short	(.L_27 - .L_26)
	.align		4
.L_26:
        /*00a0*/ 	.word	index@(_Z12reduceKernelILj16EEvPfS0_i)
        /*00a4*/ 	.word	0x00000000


	//----- nvinfo : EIATTR_REGCOUNT
	.align		4
.L_27:
        /*00a8*/ 	.byte	0x04, 0x2f
        /*00aa*/ 	.short	(.L_29 - .L_28)
	.align		4
.L_28:
        /*00ac*/ 	.word	index@(_Z12reduceKernelILj8EEvPfS0_i)
        /*00b0*/ 	.word	0x00000012


	//----- nvinfo : EIATTR_FRAME_SIZE
	.align		4
.L_29:
        /*00b4*/ 	.byte	0x04, 0x11
        /*00b6*/ 	.short	(.L_31 - .L_30)
	.align		4
.L_30:
        /*00b8*/ 	.word	index@(_Z12reduceKernelILj8EEvPfS0_i)
        /*00bc*/ 	.word	0x00000000


	//----- nvinfo : EIATTR_REGCOUNT
	.align		4
.L_31:
        /*00c0*/ 	.byte	0x04, 0x2f
        /*00c2*/ 	.short	(.L_33 - .L_32)
	.align		4
.L_32:
        /*00c4*/ 	.word	index@(_Z12reduceKernelILj4EEvPfS0_i)
        /*00c8*/ 	.word	0x00000012


	//----- nvinfo : EIATTR_FRAME_SIZE
	.align		4
.L_33:
        /*00cc*/ 	.byte	0x04, 0x11
        /*00ce*/ 	.short	(.L_35 - .L_34)
	.align		4
.L_34:
        /*00d0*/ 	.word	index@(_Z12reduceKernelILj4EEvPfS0_i)
        /*00d4*/ 	.word	0x00000000


	//----- nvinfo : EIATTR_REGCOUNT
	.align		4
.L_35:
        /*00d8*/ 	.byte	0x04, 0x2f
        /*00da*/ 	.short	(.L_37 - .L_36)
	.align		4
.L_36:
        /*00dc*/ 	.word	index@(_Z12reduceKernelILj2EEvPfS0_i)
        /*00e0*/ 	.word	0x00000012


	//----- nvinfo : EIATTR_FRAME_SIZE
	.align		4
.L_37:
        /*00e4*/ 	.byte	0x04, 0x11
        /*00e6*/ 	.short	(.L_39 - .L_38)
	.align		4
.L_38:
        /*00e8*/ 	.word	index@(_Z12reduceKernelILj2EEvPfS0_i)
        /*00ec*/ 	.word	0x00000000


	//----- nvinfo : EIATTR_REGCOUNT
	.align		4
.L_39:
        /*00f0*/ 	.byte	0x04, 0x2f
        /*00f2*/ 	.short	(.L_41 - .L_40)
	.align		4
.L_40:
        /*00f4*/ 	.word	index@(_Z12reduceKernelILj1EEvPfS0_i)
        /*00f8*/ 	.word	0x00000012


	//----- nvinfo : EIATTR_FRAME_SIZE
	.align		4
.L_41:
        /*00fc*/ 	.byte	0x04, 0x11
        /*00fe*/ 	.short	(.L_43 - .L_42)
	.align		4
.L_42:
        /*0100*/ 	.word	index@(_Z12reduceKernelILj1EEvPfS0_i)
        /*0104*/ 	.word	0x00000000


	//----- nvinfo : EIATTR_MIN_STACK_SIZE
	.align		4
.L_43:
        /*0108*/ 	.byte	0x04, 0x12
        /*010a*/ 	.short	(.L_45 - .L_44)
	.align		4
.L_44:
        /*010c*/ 	.word	index@(_Z12reduceKernelILj1EEvPfS0_i)
        /*0110*/ 	.word	0x00000000


	//----- nvinfo : EIATTR_MIN_STACK_SIZE
	.align		4
.L_45:
        /*0114*/ 	.byte	0x04, 0x12
        /*0116*/ 	.short	(.L_47 - .L_46)
	.align		4
.L_46:
        /*0118*/ 	.word	index@(_Z12reduceKernelILj2EEvPfS0_i)
        /*011c*/ 	.word	0x00000000


	//----- nvinfo : EIATTR_MIN_STACK_SIZE
	.align		4
.L_47:
        /*0120*/ 	.byte	0x04, 0x12
        /*0122*/ 	.short	(.L_49 - .L_48)
	.align		4
.L_48:
        /*0124*/ 	.word	index@(_Z12reduceKernelILj4EEvPfS0_i)
        /*0128*/ 	.word	0x00000000


	//----- nvinfo : EIATTR_MIN_STACK_SIZE
	.align		4
.L_49:
        /*012c*/ 	.byte	0x04, 0x12
        /*012e*/ 	.short	(.L_51 - .L_50)
	.align		4
.L_50:
        /*0130*/ 	.word	index@(_Z12reduceKernelILj8EEvPfS0_i)
        /*0134*/ 	.word	0x00000000


	//----- nvinfo : EIATTR_MIN_STACK_SIZE
	.align		4
.L_51:
        /*0138*/ 	.byte	0x04, 0x12
        /*013a*/ 	.short	(.L_53 - .L_52)
	.align		4
.L_52:
        /*013c*/ 	.word	index@(_Z12reduceKernelILj16EEvPfS0_i)
        /*0140*/ 	.word	0x00000000


	//----- nvinfo : EIATTR_MIN_STACK_SIZE
	.align		4
.L_53:
        /*0144*/ 	.byte	0x04, 0x12
        /*0146*/ 	.short	(.L_55 - .L_54)
	.align		4
.L_54:
        /*0148*/ 	.word	index@(_Z12reduceKernelILj32EEvPfS0_i)
        /*014c*/ 	.word	0x00000000


	//----- nvinfo : EIATTR_MIN_STACK_SIZE
	.align		4
.L_55:
        /*0150*/ 	.byte	0x04, 0x12
        /*0152*/ 	.short	(.L_57 - .L_56)
	.align		4
.L_56:
        /*0154*/ 	.word	index@(_Z12reduceKernelILj64EEvPfS0_i)
        /*0158*/ 	.word	0x00000000


	//----- nvinfo : EIATTR_MIN_STACK_SIZE
	.align		4
.L_57:
        /*015c*/ 	.byte	0x04, 0x12
        /*015e*/ 	.short	(.L_59 - .L_58)
	.align		4
.L_58:
        /*0160*/ 	.word	index@(_Z12reduceKernelILj128EEvPfS0_i)
        /*0164*/ 	.word	0x00000000


	//----- nvinfo : EIATTR_MIN_STACK_SIZE
	.align		4
.L_59:
        /*0168*/ 	.byte	0x04, 0x12
        /*016a*/ 	.short	(.L_61 - .L_60)
	.align		4
.L_60:
        /*016c*/ 	.word	index@(_Z12reduceKernelILj256EEvPfS0_i)
        /*0170*/ 	.word	0x00000000


	//----- nvinfo : EIATTR_MIN_STACK_SIZE
	.align		4
.L_61:
        /*0174*/ 	.byte	0x04, 0x12
        /*0176*/ 	.short	(.L_63 - .L_62)
	.align		4
.L_62:
        /*0178*/ 	.word	index@(_Z12reduceKernelILj512EEvPfS0_i)
        /*017c*/ 	.word	0x00000000


	//----- nvinfo : EIATTR_MIN_STACK_SIZE
	.align		4
.L_63:
        /*0180*/ 	.byte	0x04, 0x12
        /*0182*/ 	.short	(.L_65 - .L_64)
	.align		4
.L_64:
        /*0184*/ 	.word	index@(_Z12reduceKernelILj1024EEvPfS0_i)
        /*0188*/ 	.word	0x00000000
.L_65:


//--------------------- .nv.compat                --------------------------
	.section	.nv.compat,"",@"SHT_CUDA_COMPAT_INFO"
	.align	4
        /*0000*/ 	.byte	0x02, 0x09, 0x00, 0x00, 0x02, 0x02, 0x01, 0x00, 0x02, 0x05, 0x05, 0x00, 0x03, 0x07, 0x01, 0x01
        /*0010*/ 	.byte	0x02, 0x03, 0x00, 0x00, 0x02, 0x06, 0x01, 0x00, 0x04, 0x0b, 0x08, 0x00, 0x09, 0x00, 0x00, 0x00
        /*0020*/ 	.byte	0x00, 0x00, 0x00, 0x00


//--------------------- .nv.info._Z12reduceKernelILj1EEvPfS0_i --------------------------
	.section	.nv.info._Z12reduceKernelILj1EEvPfS0_i,"",@"SHT_CUDA_INFO"
	.sectionflags	@""
	.align	4


	//----- nvinfo : EIATTR_CUDA_API_VERSION
	.align		4
        /*0000*/ 	.byte	0x04, 0x37
        /*0002*/ 	.short	(.L_67 - .L_66)
.L_66:
        /*0004*/ 	.word	0x00000082


	//----- nvinfo : EIATTR_KPARAM_INFO
	.align		4
.L_67:
        /*0008*/ 	.byte	0x04, 0x17
        /*000a*/ 	.short	(.L_69 - .L_68)
.L_68:
        /*000c*/ 	.word	0x00000000
        /*0010*/ 	.short	0x0002
        /*0012*/ 	.short	0x0010
        /*0014*/ 	.byte	0x00, 0xf0, 0x11, 0x00


	//----- nvinfo : EIATTR_KPARAM_INFO
	.align		4
.L_69:
        /*0018*/ 	.byte	0x04, 0x17
        /*001a*/ 	.short	(.L_71 - .L_70)
.L_70:
        /*001c*/ 	.word	0x00000000
        /*0020*/ 	.short	0x0001
        /*0022*/ 	.short	0x0008
        /*0024*/ 	.byte	0x00, 0xf5, 0x21, 0x00


	//----- nvinfo : EIATTR_KPARAM_INFO
	.align		4
.L_71:
        /*0028*/ 	.byte	0x04, 0x17
        /*002a*/ 	.short	(.L_73 - .L_72)
.L_72:
        /*002c*/ 	.word	0x00000000
        /*0030*/ 	.short	0x0000
        /*0032*/ 	.short	0x0000
        /*0034*/ 	.byte	0x00, 0xf5, 0x21, 0x00


	//----- nvinfo : EIATTR_SPARSE_MMA_MASK
	.align		4
.L_73:
        /*0038*/ 	.byte	0x03, 0x50
        /*003a*/ 	.short	0x0000


	//----- nvinfo : EIATTR_MAXREG_COUNT
	.align		4
        /*003c*/ 	.byte	0x03, 0x1b
        /*003e*/ 	.short	0x00ff


	//----- nvinfo : EIATTR_NUM_BARRIERS
	.align		4
        /*0040*/ 	.byte	0x02, 0x4c
        /*0042*/ 	.byte	0x01
	.zero		1


	//----- nvinfo : EIATTR_MERCURY_ISA_VERSION
	.align		4
        /*0044*/ 	.byte	0x03, 0x5f
        /*0046*/ 	.short	0x0101


	//----- nvinfo : EIATTR_VRC_CTA_INIT_COUNT
	.align		4
        /*0048*/ 	.byte	0x02, 0x4a
	.zero		1
	.zero		1


	//----- nvinfo : EIATTR_EXIT_INSTR_OFFSETS
	.align		4
        /*004c*/ 	.byte	0x04, 0x1c
        /*004e*/ 	.short	(.L_75 - .L_74)


	//   ....[0]....
.L_74:
        /*0050*/ 	.word	0x000002b0


	//   ....[1]....
        /*0054*/ 	.word	0x00000300


	//----- nvinfo : EIATTR_CRS_STACK_SIZE
	.align		4
.L_75:
        /*0058*/ 	.byte	0x04, 0x1e
        /*005a*/ 	.short	(.L_77 - .L_76)
.L_76:
        /*005c*/ 	.word	0x00000000


	//----- nvinfo : EIATTR_CBANK_PARAM_SIZE
	.align		4
.L_77:
        /*0060*/ 	.byte	0x03, 0x19
        /*0062*/ 	.short	0x0014


	//----- nvinfo : EIATTR_PARAM_CBANK
	.align		4
        /*0064*/ 	.byte	0x04, 0x0a
        /*0066*/ 	.short	(.L_79 - .L_78)
	.align		4
.L_78:
        /*0068*/ 	.word	index@(.nv.constant0._Z12reduceKernelILj1EEvPfS0_i)
        /*006c*/ 	.short	0x0380
        /*006e*/ 	.short	0x0014


	//----- nvinfo : EIATTR_SW_WAR
	.align		4
.L_79:
        /*0070*/ 	.byte	0x04, 0x36
        /*0072*/ 	.short	(.L_81 - .L_80)
.L_80:
        /*0074*/ 	.word	0x00000008
.L_81:


//--------------------- .nv.info._Z12reduceKernelILj2EEvPfS0_i --------------------------
	.section	.nv.info._Z12reduceKernelILj2EEvPfS0_i,"",@"SHT_CUDA_INFO"
	.sectionflags	@""
	.align	4


	//----- nvinfo : EIATTR_CUDA_API_VERSION
	.align		4
        /*0000*/ 	.byte	0x04, 0x37
        /*0002*/ 	.short	(.L_83 - .L_82)
.L_82:
        /*0004*/ 	.word	0x00000082


	//----- nvinfo : EIATTR_KPARAM_INFO
	.align		4
.L_83:
        /*0008*/ 	.byte	0x04, 0x17
        /*000a*/ 	.short	(.L_85 - .L_84)
.L_84:
        /*000c*/ 	.word	0x00000000
        /*0010*/ 	.short	0x0002
        /*0012*/ 	.short	0x0010
        /*0014*/ 	.byte	0x00, 0xf0, 0x11, 0x00


	//----- nvinfo : EIATTR_KPARAM_INFO
	.align		4
.L_85:
        /*0018*/ 	.byte	0x04, 0x17
        /*001a*/ 	.short	(.L_87 - .L_86)
.L_86:
        /*001c*/ 	.word	0x00000000
        /*0020*/ 	.short	0x0001
        /*0022*/ 	.short	0x0008
        /*0024*/ 	.byte	0x00, 0xf5, 0x21, 0x00


	//----- nvinfo : EIATTR_KPARAM_INFO
	.align		4
.L_87:
        /*0028*/ 	.byte	0x04, 0x17
        /*002a*/ 	.short	(.L_89 - .L_88)
.L_88:
        /*002c*/ 	.word	0x00000000
        /*0030*/ 	.short	0x0000
        /*0032*/ 	.short	0x0000
        /*0034*/ 	.byte	0x00, 0xf5, 0x21, 0x00


	//----- nvinfo : EIATTR_SPARSE_MMA_MASK
	.align		4
.L_89:
        /*0038*/ 	.byte	0x03, 0x50
        /*003a*/ 	.short	0x0000


	//----- nvinfo : EIATTR_MAXREG_COUNT
	.align		4
        /*003c*/ 	.byte	0x03, 0x1b
        /*003e*/ 	.short	0x00ff


	//----- nvinfo : EIATTR_NUM_BARRIERS
	.align		4
        /*0040*/ 	.byte	0x02, 0x4c
        /*0042*/ 	.byte	0x01
	.zero		1


	//----- nvinfo : EIATTR_MERCURY_ISA_VERSION
	.align		4
        /*0044*/ 	.byte	0x03, 0x5f
        /*0046*/ 	.short	0x0101


	//----- nvinfo : EIATTR_VRC_CTA_INIT_COUNT
	.align		4
        /*0048*/ 	.byte	0x02, 0x4a
	.zero		1
	.zero		1


	//----- nvinfo : EIATTR_EXIT_INSTR_OFFSETS
	.align		4
        /*004c*/ 	.byte	0x04, 0x1c
        /*004e*/ 	.short	(.L_91 - .L_90)


	//   ....[0]....
.L_90:
        /*0050*/ 	.word	0x000002b0


	//   ....[1]....
        /*0054*/ 	.word	0x00000310


	//   ....[2]....
        /*0058*/ 	.word	0x00000360


	//----- nvinfo : EIATTR_CRS_STACK_SIZE
	.align		4
.L_91:
        /*005c*/ 	.byte	0x04, 0x1e
        /*005e*/ 	.short	(.L_93 - .L_92)
.L_92:
        /*0060*/ 	.word	0x00000000


	//----- nvinfo : EIATTR_CBANK_PARAM_SIZE
	.align		4
.L_93:
        /*0064*/ 	.byte	0x03, 0x19
        /*0066*/ 	.short	0x0014


	//----- nvinfo : EIATTR_PARAM_CBANK
	.align		4
        /*0068*/ 	.byte	0x04, 0x0a
        /*006a*/ 	.short	(.L_95 - .L_94)
	.align		4
.L_94:
        /*006c*/ 	.word	index@(.nv.constant0._Z12reduceKernelILj2EEvPfS0_i)
        /*0070*/ 	.short	0x0380
        /*0072*/ 	.short	0x0014


	//----- nvinfo : EIATTR_SW_WAR
	.align		4
.L_95:
        /*0074*/ 	.byte	0x04, 0x36
        /*0076*/ 	.short	(.L_97 - .L_96)
.L_96:
        /*0078*/ 	.word	0x00000008
.L_97:


//--------------------- .nv.info._Z12reduceKernelILj4EEvPfS0_i --------------------------
	.section	.nv.info._Z12reduceKernelILj4EEvPfS0_i,"",@"SHT_CUDA_INFO"
	.sectionflags	@""
	.align	4


	//----- nvinfo : EIATTR_CUDA_API_VERSION
	.align		4
        /*0000*/ 	.byte	0x04, 0x37
        /*0002*/ 	.short	(.L_99 - .L_98)
.L_98:
        /*0004*/ 	.word	0x00000082


	//----- nvinfo : EIATTR_KPARAM_INFO
	.align		4
.L_99:
        /*0008*/ 	.byte	0x04, 0x17
        /*000a*/ 	.short	(.L_101 - .L_100)
.L_100:
        /*000c*/ 	.word	0x00000000
        /*0010*/ 	.short	0x0002
        /*0012*/ 	.short	0x0010
        /*0014*/ 	.byte	0x00, 0xf0, 0x11, 0x00


	//----- nvinfo : EIATTR_KPARAM_INFO
	.align		4
.L_101:
        /*0018*/ 	.byte	0x04, 0x17
        /*001a*/ 	.short	(.L_103 - .L_102)
.L_102:
        /*001c*/ 	.word	0x00000000
        /*0020*/ 	.short	0x0001
        /*0022*/ 	.short	0x0008
        /*0024*/ 	.byte	0x00, 0xf5, 0x21, 0x00


	//----- nvinfo : EIATTR_KPARAM_INFO
	.align		4
.L_103:
        /*0028*/ 	.byte	0x04, 0x17
        /*002a*/ 	.short	(.L_105 - .L_104)
.L_104:
        /*002c*/ 	.word	0x00000000
        /*0030*/ 	.short	0x0000
        /*0032*/ 	.short	0x0000
        /*0034*/ 	.byte	0x00, 0xf5, 0x21, 0x00


	//----- nvinfo : EIATTR_SPARSE_MMA_MASK
	.align		4
.L_105:
        /*0038*/ 	.byte	0x03, 0x50
        /*003a*/ 	.short	0x0000


	//----- nvinfo : EIATTR_MAXREG_COUNT
	.align		4
        /*003c*/ 	.byte	0x03, 0x1b
        /*003e*/ 	.short	0x00ff


	//----- nvinfo : EIATTR_NUM_BARRIERS
	.align		4
        /*0040*/ 	.byte	0x02, 0x4c
        /*0042*/ 	.byte	0x01
	.zero		1


	//----- nvinfo : EIATTR_MERCURY_ISA_VERSION
	.align		4
        /*0044*/ 	.byte	0x03, 0x5f
        /*0046*/ 	.short	0x0101


	//----- nvinfo : EIATTR_VRC_CTA_INIT_COUNT
	.align		4
        /*0048*/ 	.byte	0x02, 0x4a
	.zero		1
	.zero		1


	//----- nvinfo : EIATTR_EXIT_INSTR_OFFSETS
	.align		4
        /*004c*/ 	.byte	0x04, 0x1c
        /*004e*/ 	.short	(.L_107 - .L_106)


	//   ....[0]....
.L_106:
        /*0050*/ 	.word	0x000002c0


	//   ....[1]....
        /*0054*/ 	.word	0x00000360


	//   ....[2]....
        /*0058*/ 	.word	0x000003b0


	//----- nvinfo : EIATTR_CRS_STACK_SIZE
	.align		4
.L_107:
        /*005c*/ 	.byte	0x04, 0x1e
        /*005e*/ 	.short	(.L_109 - .L_108)
.L_108:
        /*0060*/ 	.word	0x00000000


	//----- nvinfo : EIATTR_CBANK_PARAM_SIZE
	.align		4
.L_109:
        /*0064*/ 	.byte	0x03, 0x19
        /*0066*/ 	.short	0x0014


	//----- nvinfo : EIATTR_PARAM_CBANK
	.align		4
        /*0068*/ 	.byte	0x04, 0x0a
        /*006a*/ 	.short	(.L_111 - .L_110)
	.align		4
.L_110:
        /*006c*/ 	.word	index@(.nv.constant0._Z12reduceKernelILj4EEvPfS0_i)
        /*0070*/ 	.short	0x0380
        /*0072*/ 	.short	0x0014


	//----- nvinfo : EIATTR_SW_WAR
	.align		4
.L_111:
        /*0074*/ 	.byte	0x04, 0x36
        /*0076*/ 	.short	(.L_113 - .L_112)
.L_112:
        /*0078*/ 	.word	0x00000008
.L_113:


//--------------------- .nv.info._Z12reduceKernelILj8EEvPfS0_i --------------------------
	.section	.nv.info._Z12reduceKernelILj8EEvPfS0_i,"",@"SHT_CUDA_INFO"
	.sectionflags	@""
	.align	4


	//----- nvinfo : EIATTR_CUDA_API_VERSION
	.align		4
        /*0000*/ 	.byte	0x04, 0x37
        /*0002*/ 	.short	(.L_115 - .L_114)
.L_114:
        /*0004*/ 	.word	0x00000082


	//----- nvinfo : EIATTR_KPARAM_INFO
	.align		4
.L_115:
        /*0008*/ 	.byte	0x04, 0x17
        /*000a*/ 	.short	(.L_117 - .L_116)
.L_116:
        /*000c*/ 	.word	0x00000000
        /*0010*/ 	.short	0x0002
        /*0012*/ 	.short	0x0010
        /*0014*/ 	.byte	0x00, 0xf0, 0x11, 0x00


	//----- nvinfo : EIATTR_KPARAM_INFO
	.align		4
.L_117:
        /*0018*/ 	.byte	0x04, 0x17
        /*001a*/ 	.short	(.L_119 - .L_118)
.L_118:
        /*001c*/ 	.word	0x00000000
        /*0020*/ 	.short	0x0001
        /*0022*/ 	.short	0x0008
        /*0024*/ 	.byte	0x00, 0xf5, 0x21, 0x00


	//----- nvinfo : EIATTR_KPARAM_INFO
	.align		4
.L_119:
        /*0028*/ 	.byte	0x04, 0x17
        /*002a*/ 	.short	(.L_121 - .L_120)
.L_120:
        /*002c*/ 	.word	0x00000000
        /*0030*/ 	.short	0x0000
        /*0032*/ 	.short	0x0000
        /*0034*/ 	.byte	0x00, 0xf5, 0x21, 0x00


	//----- nvinfo : EIATTR_SPARSE_MMA_MASK
	.align		4
.L_121:
        /*0038*/ 	.byte	0x03, 0x50
        /*003a*/ 	.short	0x0000


	//----- nvinfo : EIATTR_MAXREG_COUNT
	.align		4
        /*003c*/ 	.byte	0x03, 0x1b
        /*003e*/ 	.short	0x00ff


	//----- nvinfo : EIATTR_NUM_BARRIERS
	.align		4
        /*0040*/ 	.byte	0x02, 0x4c
        /*0042*/ 	.byte	0x01
	.zero		1


	//----- nvinfo : EIATTR_MERCURY_ISA_VERSION
	.align		4
        /*0044*/ 	.byte	0x03, 0x5f
        /*0046*/ 	.short	0x0101


	//----- nvinfo : EIATTR_VRC_CTA_INIT_COUNT
	.align		4
        /*0048*/ 	.byte	0x02, 0x4a
	.zero		1
	.zero		1


	//----- nvinfo : EIATTR_EXIT_INSTR_OFFSETS
	.align		4
        /*004c*/ 	.byte	0x04, 0x1c
        /*004e*/ 	.short	(.L_123 - .L_122)


	//   ....[0]....
.L_122:
        /*0050*/ 	.word	0x000002b0


	//   ....[1]....
        /*0054*/ 	.word	0x00000390


	//   ....[2]....
        /*0058*/ 	.word	0x000003e0


	//----- nvinfo : EIATTR_CRS_STACK_SIZE
	.align		4
.L_123:
        /*005c*/ 	.byte	0x04, 0x1e
        /*005e*/ 	.short	(.L_125 - .L_124)
.L_124:
        /*0060*/ 	.word	0x00000000


	//----- nvinfo : EIATTR_CBANK_PARAM_SIZE
	.align		4
.L_125:
        /*0064*/ 	.byte	0x03, 0x19
        /*0066*/ 	.short	0x0014


	//----- nvinfo : EIATTR_PARAM_CBANK
	.align		4
        /*0068*/ 	.byte	0x04, 0x0a
        /*006a*/ 	.short	(.L_127 - .L_126)
	.align		4
.L_126:
        /*006c*/ 	.word	index@(.nv.constant0._Z12reduceKernelILj8EEvPfS0_i)
        /*0070*/ 	.short	0x0380
        /*0072*/ 	.short	0x0014


	//----- nvinfo : EIATTR_SW_WAR
	.align		4
.L_127:
        /*0074*/ 	.byte	0x04, 0x36
        /*0076*/ 	.short	(.L_129 - .L_128)
.L_128:
        /*0078*/ 	.word	0x00000008
.L_129:


//--------------------- .nv.info._Z12reduceKernelILj16EEvPfS0_i --------------------------
	.section	.nv.info._Z12reduceKernelILj16EEvPfS0_i,"",@"SHT_CUDA_INFO"
	.sectionflags	@""
	.align	4


	//----- nvinfo : EIATTR_CUDA_API_VERSION
	.align		4
        /*0000*/ 	.byte	0x04, 0x37
        /*0002*/ 	.short	(.L_131 - .L_130)
.L_130:
        /*0004*/ 	.word	0x00000082


	//----- nvinfo : EIATTR_KPARAM_INFO
	.align		4
.L_131:
        /*0008*/ 	.byte	0x04, 0x17
        /*000a*/ 	.short	(.L_133 - .L_132)
.L_132:
        /*000c*/ 	.word	0x00000000
        /*0010*/ 	.short	0x0002
        /*0012*/ 	.short	0x0010
        /*0014*/ 	.byte	0x00, 0xf0, 0x11, 0x00


	//----- nvinfo : EIATTR_KPARAM_INFO
	.align		4
.L_133:
        /*0018*/ 	.byte	0x04, 0x17
        /*001a*/ 	.short	(.L_135 - .L_134)
.L_134:
        /*001c*/ 	.word	0x00000000
        /*0020*/ 	.short	0x0001
        /*0022*/ 	.short	0x0008
        /*0024*/ 	.byte	0x00, 0xf5, 0x21, 0x00


	//----- nvinfo : EIATTR_KPARAM_INFO
	.align		4
.L_135:
        /*0028*/ 	.byte	0x04, 0x17
        /*002a*/ 	.short	(.L_137 - .L_136)
.L_136:
        /*002c*/ 	.word	0x00000000
        /*0030*/ 	.short	0x0000
        /*0032*/ 	.short	0x0000
        /*0034*/ 	.byte	0x00, 0xf5, 0x21, 0x00


	//----- nvinfo : EIATTR_SPARSE_MMA_MASK
	.align		4
.L_137:
        /*0038*/ 	.byte	0x03, 0x50
        /*003a*/ 	.short	0x0000


	//----- nvinfo : EIATTR_MAXREG_COUNT
	.align		4
        /*003c*/ 	.byte	0x03, 0x1b
        /*003e*/ 	.short	0x00ff


	//----- nvinfo : EIATTR_NUM_BARRIERS
	.align		4
        /*0040*/ 	.byte	0x02, 0x4c
        /*0042*/ 	.byte	0x01
	.zero		1


	//----- nvinfo : EIATTR_MERCURY_ISA_VERSION
	.align		4
        /*0044*/ 	.byte	0x03, 0x5f
        /*0046*/ 	.short	0x0101


	//----- nvinfo : EIATTR_VRC_CTA_INIT_COUNT
	.align		4
        /*0048*/ 	.byte	0x02, 0x4a
	.zero		1
	.zero		1


	//----- nvinfo : EIATTR_EXIT_INSTR_OFFSETS
	.align		4
        /*004c*/ 	.byte	0x04, 0x1c
        /*004e*/ 	.short	(.L_139 - .L_138)


	//   ....[0]....
.L_138:
        /*0050*/ 	.word	0x000002b0


	//   ....[1]....
        /*0054*/ 	.word	0x000003d0


	//   ....[2]....
        /*0058*/ 	.word	0x00000420


	//----- nvinfo : EIATTR_CRS_STACK_SIZE
	.align		4
.L_139:
        /*005c*/ 	.byte	0x04, 0x1e
        /*005e*/ 	.short	(.L_141 - .L_140)
.L_140:
        /*0060*/ 	.word	0x00000000


	//----- nvinfo : EIATTR_CBANK_PARAM_SIZE
	.align		4
.L_141:
        /*0064*/ 	.byte	0x03, 0x19
        /*0066*/ 	.short	0x0014


	//----- nvinfo : EIATTR_PARAM_CBANK
	.align		4
        /*0068*/ 	.byte	0x04, 0x0a
        /*006a*/ 	.short	(.L_143 - .L_142)
	.align		4
.L_142:
        /*006c*/ 	.word	index@(.nv.constant0._Z12reduceKernelILj16EEvPfS0_i)
        /*0070*/ 	.short	0x0380
        /*0072*/ 	.short	0x0014


	//----- nvinfo : EIATTR_SW_WAR
	.align		4
.L_143:
        /*0074*/ 	.byte	0x04, 0x36
        /*0076*/ 	.short	(.L_145 - .L_144)
.L_144:
        /*0078*/ 	.word	0x00000008
.L_145:


//--------------------- .nv.info._Z12reduceKernelILj32EEvPfS0_i --------------------------
	.section	.nv.info._Z12reduceKernelILj32EEvPfS0_i,"",@"SHT_CUDA_INFO"
	.sectionflags	@""
	.align	4


	//----- nvinfo : EIATTR_CUDA_API_VERSION
	.align		4
        /*0000*/ 	.byte	0x04, 0x37
        /*0002*/ 	.short	(.L_147 - .L_146)
.L_146:
        /*0004*/ 	.word	0x00000082


	//----- nvinfo : EIATTR_KPARAM_INFO
	.align		4
.L_147:
        /*0008*/ 	.byte	0x04, 0x17
        /*000a*/ 	.short	(.L_149 - .L_148)
.L_148:
        /*000c*/ 	.word	0x00000000
        /*0010*/ 	.short	0x0002
        /*0012*/ 	.short	0x0010
        /*0014*/ 	.byte	0x00, 0xf0, 0x11, 0x00


	//----- nvinfo : EIATTR_KPARAM_INFO
	.align		4
.L_149:
        /*0018*/ 	.byte	0x04, 0x17
        /*001a*/ 	.short	(.L_151 - .L_150)
.L_150:
        /*001c*/ 	.word	0x00000000
        /*0020*/ 	.short	0x0001
        /*0022*/ 	.short	0x0008
        /*0024*/ 	.byte	0x00, 0xf5, 0x21, 0x00


	//----- nvinfo : EIATTR_KPARAM_INFO
	.align		4
.L_151:
        /*0028*/ 	.byte	0x04, 0x17
        /*002a*/ 	.short	(.L_153 - .L_152)
.L_152:
        /*002c*/ 	.word	0x00000000
        /*0030*/ 	.short	0x0000
        /*0032*/ 	.short	0x0000
        /*0034*/ 	.byte	0x00, 0xf5, 0x21, 0x00


	//----- nvinfo : EIATTR_SPARSE_MMA_MASK
	.align		4
.L_153:
        /*0038*/ 	.byte	0x03, 0x50
        /*003a*/ 	.short	0x0000


	//----- nvinfo : EIATTR_MAXREG_COUNT
	.align		4
        /*003c*/ 	.byte	0x03, 0x1b
        /*003e*/ 	.short	0x00ff


	//----- nvinfo : EIATTR_NUM_BARRIERS
	.align		4
        /*0040*/ 	.byte	0x02, 0x4c
        /*0042*/ 	.byte	0x01
	.zero		1


	//----- nvinfo : EIATTR_MERCURY_ISA_VERSION
	.align		4
        /*0044*/ 	.byte	0x03, 0x5f
        /*0046*/ 	.short	0x0101


	//----- nvinfo : EIATTR_VRC_CTA_INIT_COUNT
	.align		4
        /*0048*/ 	.byte	0x02, 0x4a
	.zero		1
	.zero		1


	//----- nvinfo : EIATTR_EXIT_INSTR_OFFSETS
	.align		4
        /*004c*/ 	.byte	0x04, 0x1c
        /*004e*/ 	.short	(.L_155 - .L_154)


	//   ....[0]....
.L_154:
        /*0050*/ 	.word	0x000002b0


	//   ....[1]....
        /*0054*/ 	.word	0x00000410


	//   ....[2]....
        /*0058*/ 	.word	0x00000460


	//----- nvinfo : EIATTR_CRS_STACK_SIZE
	.align		4
.L_155:
        /*005c*/ 	.byte	0x04, 0x1e
        /*005e*/ 	.short	(.L_157 - .L_156)
.L_156:
        /*0060*/ 	.word	0x00000000


	//----- nvinfo : EIATTR_CBANK_PARAM_SIZE
	.align		4
.L_157:
        /*0064*/ 	.byte	0x03, 0x19
        /*0066*/ 	.short	0x0014


	//----- nvinfo : EIATTR_PARAM_CBANK
	.align		4
        /*0068*/ 	.byte	0x04, 0x0a
        /*006a*/ 	.short	(.L_159 - .L_158)
	.align		4
.L_158:
        /*006c*/ 	.word	index@(.nv.constant0._Z12reduceKernelILj32EEvPfS0_i)
        /*0070*/ 	.short	0x0380
        /*0072*/ 	.short	0x0014


	//----- nvinfo : EIATTR_SW_WAR
	.align		4
.L_159:
        /*0074*/ 	.byte	0x04, 0x36
        /*0076*/ 	.short	(.L_161 - .L_160)
.L_160:
        /*0078*/ 	.word	0x00000008
.L_161:


//--------------------- .nv.info._Z12reduceKernelILj64EEvPfS0_i --------------------------
	.section	.nv.info._Z12reduceKernelILj64EEvPfS0_i,"",@"SHT_CUDA_INFO"
	.sectionflags	@""
	.align	4


	//----- nvinfo : EIATTR_CUDA_API_VERSION
	.align		4
        /*0000*/ 	.byte	0x04, 0x37
        /*0002*/ 	.short	(.L_163 - .L_162)
.L_162:
        /*0004*/ 	.word	0x00000082


	//----- nvinfo : EIATTR_KPARAM_INFO
	.align		4
.L_163:
        /*0008*/ 	.byte	0x04, 0x17
        /*000a*/ 	.short	(.L_165 - .L_164)
.L_164:
        /*000c*/ 	.word	0x00000000
        /*0010*/ 	.short	0x0002
        /*0012*/ 	.short	0x0010
        /*0014*/ 	.byte	0x00, 0xf0, 0x11, 0x00


	//----- nvinfo : EIATTR_KPARAM_INFO
	.align		4
.L_165:
        /*0018*/ 	.byte	0x04, 0x17
        /*001a*/ 	.short	(.L_167 - .L_166)
.L_166:
        /*001c*/ 	.word	0x00000000
        /*0020*/ 	.short	0x0001
        /*0022*/ 	.short	0x0008
        /*0024*/ 	.byte	0x00, 0xf5, 0x21, 0x00


	//----- nvinfo : EIATTR_KPARAM_INFO
	.align		4
.L_167:
        /*0028*/ 	.byte	0x04, 0x17
        /*002a*/ 	.short	(.L_169 - .L_168)
.L_168:
        /*002c*/ 	.word	0x00000000
        /*0030*/ 	.short	0x0000
        /*0032*/ 	.short	0x0000
        /*0034*/ 	.byte	0x00, 0xf5, 0x21, 0x00


	//----- nvinfo : EIATTR_SPARSE_MMA_MASK
	.align		4
.L_169:
        /*0038*/ 	.byte	0x03, 0x50
        /*003a*/ 	.short	0x0000


	//----- nvinfo : EIATTR_MAXREG_COUNT
	.align		4
        /*003c*/ 	.byte	0x03, 0x1b
        /*003e*/ 	.short	0x00ff


	//----- nvinfo : EIATTR_NUM_BARRIERS
	.align		4
        /*0040*/ 	.byte	0x02, 0x4c
        /*0042*/ 	.byte	0x01
	.zero		1


	//----- nvinfo : EIATTR_MERCURY_ISA_VERSION
	.align		4
        /*0044*/ 	.byte	0x03, 0x5f
        /*0046*/ 	.short	0x0101


	//----- nvinfo : EIATTR_VRC_CTA_INIT_COUNT
	.align		4
        /*0048*/ 	.byte	0x02, 0x4a
	.zero		1
	.zero		1


	//----- nvinfo : EIATTR_EXIT_INSTR_OFFSETS
	.align		4
        /*004c*/ 	.byte	0x04, 0x1c
        /*004e*/ 	.short	(.L_171 - .L_170)


	//   ....[0]....
.L_170:
        /*0050*/ 	.word	0x000002b0


	//   ....[1]....
        /*0054*/ 	.word	0x00000450


	//   ....[2]....
        /*0058*/ 	.word	0x000004a0


	//----- nvinfo : EIATTR_CRS_STACK_SIZE
	.align		4
.L_171:
        /*005c*/ 	.byte	0x04, 0x1e
        /*005e*/ 	.short	(.L_173 - .L_172)
.L_172:
        /*0060*/ 	.word	0x00000000


	//----- nvinfo : EIATTR_CBANK_PARAM_SIZE
	.align		4
.L_173:
        /*0064*/ 	.byte	0x03, 0x19
        /*0066*/ 	.short	0x0014


	//----- nvinfo : EIATTR_PARAM_CBANK
	.align		4
        /*0068*/ 	.byte	0x04, 0x0a
        /*006a*/ 	.short	(.L_175 - .L_174)
	.align		4
.L_174:
        /*006c*/ 	.word	index@(.nv.constant0._Z12reduceKernelILj64EEvPfS0_i)
        /*0070*/ 	.short	0x0380
        /*0072*/ 	.short	0x0014


	//----- nvinfo : EIATTR_SW_WAR
	.align		4
.L_175:
        /*0074*/ 	.byte	0x04, 0x36
        /*0076*/ 	.short	(.L_177 - .L_176)
.L_176:
        /*0078*/ 	.word	0x00000008
.L_177:


//--------------------- .nv.info._Z12reduceKernelILj128EEvPfS0_i --------------------------
	.section	.nv.info._Z12reduceKernelILj128EEvPfS0_i,"",@"SHT_CUDA_INFO"
	.sectionflags	@""
	.align	4


	//----- nvinfo : EIATTR_CUDA_API_VERSION
	.align		4
        /*0000*/ 	.byte	0x04, 0x37
        /*0002*/ 	.short	(.L_179 - .L_178)
.L_178:
        /*0004*/ 	.word	0x00000082


	//----- nvinfo : EIATTR_KPARAM_INFO
	.align		4
.L_179:
        /*0008*/ 	.byte	0x04, 0x17
        /*000a*/ 	.short	(.L_181 - .L_180)
.L_180:
        /*000c*/ 	.word	0x00000000
        /*0010*/ 	.short	0x0002
        /*0012*/ 	.short	0x0010
        /*0014*/ 	.byte	0x00, 0xf0, 0x11, 0x00


	//----- nvinfo : EIATTR_KPARAM_INFO
	.align		4
.L_181:
        /*0018*/ 	.byte	0x04, 0x17
        /*001a*/ 	.short	(.L_183 - .L_182)
.L_182:
        /*001c*/ 	.word	0x00000000
        /*0020*/ 	.short	0x0001
        /*0022*/ 	.short	0x0008
        /*0024*/ 	.byte	0x00, 0xf5, 0x21, 0x00


	//----- nvinfo : EIATTR_KPARAM_INFO
	.align		4
.L_183:
        /*0028*/ 	.byte	0x04, 0x17
        /*002a*/ 	.short	(.L_185 - .L_184)
.L_184:
        /*002c*/ 	.word	0x00000000
        /*0030*/ 	.short	0x0000
        /*0032*/ 	.short	0x0000
        /*0034*/ 	.byte	0x00, 0xf5, 0x21, 0x00


	//----- nvinfo : EIATTR_SPARSE_MMA_MASK
	.align		4
.L_185:
        /*0038*/ 	.byte	0x03, 0x50
        /*003a*/ 	.short	0x0000


	//----- nvinfo : EIATTR_MAXREG_COUNT
	.align		4
        /*003c*/ 	.byte	0x03, 0x1b
        /*003e*/ 	.short	0x00ff


	//----- nvinfo : EIATTR_NUM_BARRIERS
	.align		4
        /*0040*/ 	.byte	0x02, 0x4c
        /*0042*/ 	.byte	0x01
	.zero		1


	//----- nvinfo : EIATTR_MERCURY_ISA_VERSION
	.align		4
        /*0044*/ 	.byte	0x03, 0x5f
        /*0046*/ 	.short	0x0101


	//----- nvinfo : EIATTR_VRC_CTA_INIT_COUNT
	.align		4
        /*0048*/ 	.byte	0x02, 0x4a
	.zero		1
	.zero		1


	//----- nvinfo : EIATTR_EXIT_INSTR_OFFSETS
	.align		4
        /*004c*/ 	.byte	0x04, 0x1c
        /*004e*/ 	.short	(.L_187 - .L_186)


	//   ....[0]....
.L_186:
        /*0050*/ 	.word	0x00000310


	//   ....[1]....
        /*0054*/ 	.word	0x000004b0


	//   ....[2]....
        /*0058*/ 	.word	0x00000500


	//----- nvinfo : EIATTR_CRS_STACK_SIZE
	.align		4
.L_187:
        /*005c*/ 	.byte	0x04, 0x1e
        /*005e*/ 	.short	(.L_189 - .L_188)
.L_188:
        /*0060*/ 	.word	0x00000000


	//----- nvinfo : EIATTR_CBANK_PARAM_SIZE
	.align		4
.L_189:
        /*0064*/ 	.byte	0x03, 0x19
        /*0066*/ 	.short	0x0014


	//----- nvinfo : EIATTR_PARAM_CBANK
	.align		4
        /*0068*/ 	.byte	0x04, 0x0a
        /*006a*/ 	.short	(.L_191 - .L_190)
	.align		4
.L_190:
        /*006c*/ 	.word	index@(.nv.constant0._Z12reduceKernelILj128EEvPfS0_i)
        /*0070*/ 	.short	0x0380
        /*0072*/ 	.short	0x0014


	//----- nvinfo : EIATTR_SW_WAR
	.align		4
.L_191:
        /*0074*/ 	.byte	0x04, 0x36
        /*0076*/ 	.short	(.L_193 - .L_192)
.L_192:
        /*0078*/ 	.word	0x00000008
.L_193:


//--------------------- .nv.info._Z12reduceKernelILj256EEvPfS0_i --------------------------
	.section	.nv.info._Z12reduceKernelILj256EEvPfS0_i,"",@"SHT_CUDA_INFO"
	.sectionflags	@""
	.align	4


	//----- nvinfo : EIATTR_CUDA_API_VERSION
	.align		4
        /*0000*/ 	.byte	0x04, 0x37
        /*0002*/ 	.short	(.L_195 - .L_194)
.L_194:
        /*0004*/ 	.word	0x00000082


	//----- nvinfo : EIATTR_KPARAM_INFO
	.align		4
.L_195:
        /*0008*/ 	.byte	0x04, 0x17
        /*000a*/ 	.short	(.L_197 - .L_196)
.L_196:
        /*000c*/ 	.word	0x00000000
        /*0010*/ 	.short	0x0002
        /*0012*/ 	.short	0x0010
        /*0014*/ 	.byte	0x00, 0xf0, 0x11, 0x00


	//----- nvinfo : EIATTR_KPARAM_INFO
	.align		4
.L_197:
        /*0018*/ 	.byte	0x04, 0x17
        /*001a*/ 	.short	(.L_199 - .L_198)
.L_198:
        /*001c*/ 	.word	0x00000000
        /*0020*/ 	.short	0x0001
        /*0022*/ 	.short	0x0008
        /*0024*/ 	.byte	0x00, 0xf5, 0x21, 0x00


	//----- nvinfo : EIATTR_KPARAM_INFO
	.align		4
.L_199:
        /*0028*/ 	.byte	0x04, 0x17
        /*002a*/ 	.short	(.L_201 - .L_200)
.L_200:
        /*002c*/ 	.word	0x00000000
        /*0030*/ 	.short	0x0000
        /*0032*/ 	.short	0x0000
        /*0034*/ 	.byte	0x00, 0xf5, 0x21, 0x00


	//----- nvinfo : EIATTR_SPARSE_MMA_MASK
	.align		4
.L_201:
        /*0038*/ 	.byte	0x03, 0x50
        /*003a*/ 	.short	0x0000


	//----- nvinfo : EIATTR_MAXREG_COUNT
	.align		4
        /*003c*/ 	.byte	0x03, 0x1b
        /*003e*/ 	.short	0x00ff


	//----- nvinfo : EIATTR_NUM_BARRIERS
	.align		4
        /*0040*/ 	.byte	0x02, 0x4c
        /*0042*/ 	.byte	0x01
	.zero		1


	//----- nvinfo : EIATTR_MERCURY_ISA_VERSION
	.align		4
        /*0044*/ 	.byte	0x03, 0x5f
        /*0046*/ 	.short	0x0101


	//----- nvinfo : EIATTR_VRC_CTA_INIT_COUNT
	.align		4
        /*0048*/ 	.byte	0x02, 0x4a
	.zero		1
	.zero		1


	//----- nvinfo : EIATTR_EXIT_INSTR_OFFSETS
	.align		4
        /*004c*/ 	.byte	0x04, 0x1c
        /*004e*/ 	.short	(.L_203 - .L_202)


	//   ....[0]....
.L_202:
        /*0050*/ 	.word	0x00000370


	//   ....[1]....
        /*0054*/ 	.word	0x00000510


	//   ....[2]....
        /*0058*/ 	.word	0x00000560


	//----- nvinfo : EIATTR_CRS_STACK_SIZE
	.align		4
.L_203:
        /*005c*/ 	.byte	0x04, 0x1e
        /*005e*/ 	.short	(.L_205 - .L_204)
.L_204:
        /*0060*/ 	.word	0x00000000


	//----- nvinfo : EIATTR_CBANK_PARAM_SIZE
	.align		4
.L_205:
        /*0064*/ 	.byte	0x03, 0x19
        /*0066*/ 	.short	0x0014


	//----- nvinfo : EIATTR_PARAM_CBANK
	.align		4
        /*0068*/ 	.byte	0x04, 0x0a
        /*006a*/ 	.short	(.L_207 - .L_206)
	.align		4
.L_206:
        /*006c*/ 	.word	index@(.nv.constant0._Z12reduceKernelILj256EEvPfS0_i)
        /*0070*/ 	.short	0x0380
        /*0072*/ 	.short	0x0014


	//----- nvinfo : EIATTR_SW_WAR
	.align		4
.L_207:
        /*0074*/ 	.byte	0x04, 0x36
        /*0076*/ 	.short	(.L_209 - .L_208)
.L_208:
        /*0078*/ 	.word	0x00000008
.L_209:


//--------------------- .nv.info._Z12reduceKernelILj512EEvPfS0_i --------------------------
	.section	.nv.info._Z12reduceKernelILj512EEvPfS0_i,"",@"SHT_CUDA_INFO"
	.sectionflags	@""
	.align	4


	//----- nvinfo : EIATTR_CUDA_API_VERSION
	.align		4
        /*0000*/ 	.byte	0x04, 0x37
        /*0002*/ 	.short	(.L_211 - .L_210)
.L_210:
        /*0004*/ 	.word	0x00000082


	//----- nvinfo : EIATTR_KPARAM_INFO
	.align		4
.L_211:
        /*0008*/ 	.byte	0x04, 0x17
        /*000a*/ 	.short	(.L_213 - .L_212)
.L_212:
        /*000c*/ 	.word	0x00000000
        /*0010*/ 	.short	0x0002
        /*0012*/ 	.short	0x0010
        /*0014*/ 	.byte	0x00, 0xf0, 0x11, 0x00


	//----- nvinfo : EIATTR_KPARAM_INFO
	.align		4
.L_213:
        /*0018*/ 	.byte	0x04, 0x17
        /*001a*/ 	.short	(.L_215 - .L_214)
.L_214:
        /*001c*/ 	.word	0x00000000
        /*0020*/ 	.short	0x0001
        /*0022*/ 	.short	0x0008
        /*0024*/ 	.byte	0x00, 0xf5, 0x21, 0x00


	//----- nvinfo : EIATTR_KPARAM_INFO
	.align		4
.L_215:
        /*0028*/ 	.byte	0x04, 0x17
        /*002a*/ 	.short	(.L_217 - .L_216)
.L_216:
        /*002c*/ 	.word	0x00000000
        /*0030*/ 	.short	0x0000
        /*0032*/ 	.short	0x0000
        /*0034*/ 	.byte	0x00, 0xf5, 0x21, 0x00


	//----- nvinfo : EIATTR_SPARSE_MMA_MASK
	.align		4
.L_217:
        /*0038*/ 	.byte	0x03, 0x50
        /*003a*/ 	.short	0x0000


	//----- nvinfo : EIATTR_MAXREG_COUNT
	.align		4
        /*003c*/ 	.byte	0x03, 0x1b
        /*003e*/ 	.short	0x00ff


	//----- nvinfo : EIATTR_NUM_BARRIERS
	.align		4
        /*0040*/ 	.byte	0x02, 0x4c
        /*0042*/ 	.byte	0x01
	.zero		1


	//----- nvinfo : EIATTR_MERCURY_ISA_VERSION
	.align		4
        /*0044*/ 	.byte	0x03, 0x5f
        /*0046*/ 	.short	0x0101


	//----- nvinfo : EIATTR_VRC_CTA_INIT_COUNT
	.align		4
        /*0048*/ 	.byte	0x02, 0x4a
	.zero		1
	.zero		1


	//----- nvinfo : EIATTR_EXIT_INSTR_OFFSETS
	.align		4
        /*004c*/ 	.byte	0x04, 0x1c
        /*004e*/ 	.short	(.L_219 - .L_218)


	//   ....[0]....
.L_218:
        /*0050*/ 	.word	0x000003d0


	//   ....[1]....
        /*0054*/ 	.word	0x00000570


	//   ....[2]....
        /*0058*/ 	.word	0x000005c0


	//----- nvinfo : EIATTR_CRS_STACK_SIZE
	.align		4
.L_219:
        /*005c*/ 	.byte	0x04, 0x1e
        /*005e*/ 	.short	(.L_221 - .L_220)
.L_220:
        /*0060*/ 	.word	0x00000000


	//----- nvinfo : EIATTR_CBANK_PARAM_SIZE
	.align		4
.L_221:
        /*0064*/ 	.byte	0x03, 0x19
        /*0066*/ 	.short	0x0014


	//----- nvinfo : EIATTR_PARAM_CBANK
	.align		4
        /*0068*/ 	.byte	0x04, 0x0a
        /*006a*/ 	.short	(.L_223 - .L_222)
	.align		4
.L_222:
        /*006c*/ 	.word	index@(.nv.constant0._Z12reduceKernelILj512EEvPfS0_i)
        /*0070*/ 	.short	0x0380
        /*0072*/ 	.short	0x0014


	//----- nvinfo : EIATTR_SW_WAR
	.align		4
.L_223:
        /*0074*/ 	.byte	0x04, 0x36
        /*0076*/ 	.short	(.L_225 - .L_224)
.L_224:
        /*0078*/ 	.word	0x00000008
.L_225:


//--------------------- .nv.info._Z12reduceKernelILj1024EEvPfS0_i --------------------------
	.section	.nv.info._Z12reduceKernelILj1024EEvPfS0_i,"",@"SHT_CUDA_INFO"
	.sectionflags	@""
	.align	4


	//----- nvinfo : EIATTR_CUDA_API_VERSION
	.align		4
        /*0000*/ 	.byte	0x04, 0x37
        /*0002*/ 	.short	(.L_227 - .L_226)
.L_226:
        /*0004*/ 	.word	0x00000082


	//----- nvinfo : EIATTR_KPARAM_INFO
	.align		4
.L_227:
        /*0008*/ 	.byte	0x04, 0x17
        /*000a*/ 	.short	(.L_229 - .L_228)
.L_228:
        /*000c*/ 	.word	0x00000000
        /*0010*/ 	.short	0x0002
        /*0012*/ 	.short	0x0010
        /*0014*/ 	.byte	0x00, 0xf0, 0x11, 0x00


	//----- nvinfo : EIATTR_KPARAM_INFO
	.align		4
.L_229:
        /*0018*/ 	.byte	0x04, 0x17
        /*001a*/ 	.short	(.L_231 - .L_230)
.L_230:
        /*001c*/ 	.word	0x00000000
        /*0020*/ 	.short	0x0001
        /*0022*/ 	.short	0x0008
        /*0024*/ 	.byte	0x00, 0xf5, 0x21, 0x00


	//----- nvinfo : EIATTR_KPARAM_INFO
	.align		4
.L_231:
        /*0028*/ 	.byte	0x04, 0x17
        /*002a*/ 	.short	(.L_233 - .L_232)
.L_232:
        /*002c*/ 	.word	0x00000000
        /*0030*/ 	.short	0x0000
        /*0032*/ 	.short	0x0000
        /*0034*/ 	.byte	0x00, 0xf5, 0x21, 0x00


	//----- nvinfo : EIATTR_SPARSE_MMA_MASK
	.align		4
.L_233:
        /*0038*/ 	.byte	0x03, 0x50
        /*003a*/ 	.short	0x0000


	//----- nvinfo : EIATTR_MAXREG_COUNT
	.align		4
        /*003c*/ 	.byte	0x03, 0x1b
        /*003e*/ 	.short	0x00ff


	//----- nvinfo : EIATTR_NUM_BARRIERS
	.align		4
        /*0040*/ 	.byte	0x02, 0x4c
        /*0042*/ 	.byte	0x01
	.zero		1


	//----- nvinfo : EIATTR_MERCURY_ISA_VERSION
	.align		4
        /*0044*/ 	.byte	0x03, 0x5f
        /*0046*/ 	.short	0x0101


	//----- nvinfo : EIATTR_VRC_CTA_INIT_COUNT
	.align		4
        /*0048*/ 	.byte	0x02, 0x4a
	.zero		1
	.zero		1


	//----- nvinfo : EIATTR_EXIT_INSTR_OFFSETS
	.align		4
        /*004c*/ 	.byte	0x04, 0x1c
        /*004e*/ 	.short	(.L_235 - .L_234)


	//   ....[0]....
.L_234:
        /*0050*/ 	.word	0x00000430


	//   ....[1]....
        /*0054*/ 	.word	0x000005d0


	//   ....[2]....
        /*0058*/ 	.word	0x00000620


	//----- nvinfo : EIATTR_CRS_STACK_SIZE
	.align		4
.L_235:
        /*005c*/ 	.byte	0x04, 0x1e
        /*005e*/ 	.short	(.L_237 - .L_236)
.L_236:
        /*0060*/ 	.word	0x00000000


	//----- nvinfo : EIATTR_CBANK_PARAM_SIZE
	.align		4
.L_237:
        /*0064*/ 	.byte	0x03, 0x19
        /*0066*/ 	.short	0x0014


	//----- nvinfo : EIATTR_PARAM_CBANK
	.align		4
        /*0068*/ 	.byte	0x04, 0x0a
        /*006a*/ 	.short	(.L_239 - .L_238)
	.align		4
.L_238:
        /*006c*/ 	.word	index@(.nv.constant0._Z12reduceKernelILj1024EEvPfS0_i)
        /*0070*/ 	.short	0x0380
        /*0072*/ 	.short	0x0014


	//----- nvinfo : EIATTR_SW_WAR
	.align		4
.L_239:
        /*0074*/ 	.byte	0x04, 0x36
        /*0076*/ 	.short	(.L_241 - .L_240)
.L_240:
        /*0078*/ 	.word	0x00000008
.L_241:


//--------------------- .nv.callgraph             --------------------------
	.section	.nv.callgraph,"",@"SHT_CUDA_CALLGRAPH"
	.align	4
	.sectionentsize	8
	.align		4
        /*0000*/ 	.word	0x00000000
	.align		4
        /*0004*/ 	.word	0xffffffff
	.align		4
        /*0008*/ 	.word	0x00000000
	.align		4
        /*000c*/ 	.word	0xfffffffe
	.align		4
        /*0010*/ 	.word	0x00000000
	.align		4
        /*0014*/ 	.word	0xfffffffd
	.align		4
        /*0018*/ 	.word	0x00000000
	.align		4
        /*001c*/ 	.word	0xfffffffc


//--------------------- .text._Z12reduceKernelILj1EEvPfS0_i --------------------------
	.section	.text._Z12reduceKernelILj1EEvPfS0_i,"ax",@progbits
	.align	128
        .global         _Z12reduceKernelILj1EEvPfS0_i
        .type           _Z12reduceKernelILj1EEvPfS0_i,@function
        .size           _Z12reduceKernelILj1EEvPfS0_i,(.L_x_55 - _Z12reduceKernelILj1EEvPfS0_i)
        .other          _Z12reduceKernelILj1EEvPfS0_i,@"STO_CUDA_ENTRY STV_DEFAULT"
_Z12reduceKernelILj1EEvPfS0_i:
.text._Z12reduceKernelILj1EEvPfS0_i:
[----:B------:R-:W-:Y:S01]  /*0000*/  LDC R1, c[0x0][0x37c] ;  /* 0x0000df00ff017b82 */ /* 0x000fe20000000800 */
[----:B------:R-:W0:Y:S01]  /*0010*/  S2R R10, SR_TID.X ;  /* 0x00000000000a7919 */ /* 0x000e220000002100 */
[----:B------:R-:W1:Y:S01]  /*0020*/  LDCU UR7, c[0x0][0x360] ;  /* 0x00006c00ff0777ac */ /* 0x000e620008000800 */
[----:B------:R-:W-:Y:S01]  /*0030*/  BSSY.RECONVERGENT B0, `(.L_x_0) ;  /* 0x0000020000007945 */ /* 0x000fe20003800200 */
[----:B------:R-:W-:Y:S01]  /*0040*/  IMAD.MOV.U32 R2, RZ, RZ, RZ ;  /* 0x000000ffff027224 */ /* 0x000fe200078e00ff */
[----:B------:R-:W0:Y:S01]  /*0050*/  S2R R15, SR_CTAID.X ;  /* 0x00000000000f7919 */ /* 0x000e220000002500 */
[----:B------:R-:W2:Y:S01]  /*0060*/  LDCU UR4, c[0x0][0x390] ;  /* 0x00007200ff0477ac */ /* 0x000ea20008000800 */
[----:B------:R-:W3:Y:S01]  /*0070*/  LDCU.64 UR8, c[0x0][0x358] ;  /* 0x00006b00ff0877ac */ /* 0x000ee20008000a00 */
[----:B------:R-:W4:Y:S01]  /*0080*/  LDCU UR10, c[0x0][0x390] ;  /* 0x00007200ff0a77ac */ /* 0x000f220008000800 */
[----:B-1----:R-:W-:-:S06]  /*0090*/  USHF.L.U32 UR6, UR7, 0x1, URZ ;  /* 0x0000000107067899 */ /* 0x002fcc00080006ff */
[----:B0-----:R-:W-:-:S05]  /*00a0*/  IMAD R0, R15, UR6, R10 ;  /* 0x000000060f007c24 */ /* 0x001fca000f8e020a */
[----:B--2---:R-:W-:-:S13]  /*00b0*/  ISETP.GE.U32.AND P0, PT, R0, UR4, PT ;  /* 0x0000000400007c0c */ /* 0x004fda000bf06070 */
[----:B---34-:R-:W-:Y:S05]  /*00c0*/  @P0 BRA `(.L_x_1) ;  /* 0x0000000000580947 */ /* 0x018fea0003800000 */
[----:B------:R-:W0:Y:S01]  /*00d0*/  LDC R9, c[0x0][0x370] ;  /* 0x0000dc00ff097b82 */ /* 0x000e220000000800 */
[----:B------:R-:W-:Y:S01]  /*00e0*/  BSSY.RECONVERGENT B1, `(.L_x_2) ;  /* 0x0000013000017945 */ /* 0x000fe20003800200 */
[----:B------:R-:W-:-:S06]  /*00f0*/  IMAD.MOV.U32 R8, RZ, RZ, RZ ;  /* 0x000000ffff087224 */ /* 0x000fcc00078e00ff */
[----:B------:R-:W1:Y:S01]  /*0100*/  LDC.64 R2, c[0x0][0x380] ;  /* 0x0000e000ff027b82 */ /* 0x000e620000000a00 */
[----:B0-----:R-:W-:-:S07]  /*0110*/  IMAD R9, R9, UR6, RZ ;  /* 0x0000000609097c24 */ /* 0x001fce000f8e02ff */
.L_x_3:
[C---:B-1----:R-:W-:Y:S01]  /*0120*/  IMAD.WIDE.U32 R4, R0.reuse, 0x4, R2 ;  /* 0x0000000400047825 */ /* 0x042fe200078e0002 */
[----:B------:R-:W-:-:S05]  /*0130*/  IADD3 R7, PT, PT, R0, UR7, RZ ;  /* 0x0000000700077c10 */ /* 0x000fca000fffe0ff */
[----:B--2---:R-:W2:Y:S01]  /*0140*/  LDG.E R4, desc[UR8][R4.64] ;  /* 0x0000000804047981 */ /* 0x004ea2000c1e1900 */
[----:B------:R-:W-:-:S13]  /*0150*/  ISETP.GE.U32.AND P0, PT, R7, UR10, PT ;  /* 0x0000000a07007c0c */ /* 0x000fda000bf06070 */
[----:B------:R-:W-:-:S06]  /*0160*/  @!P0 IMAD.WIDE.U32 R6, R7, 0x4, R2 ;  /* 0x0000000407068825 */ /* 0x000fcc00078e0002 */
[----:B------:R-:W3:Y:S01]  /*0170*/  @!P0 LDG.E R6, desc[UR8][R6.64] ;  /* 0x0000000806068981 */ /* 0x000ee2000c1e1900 */
[----:B------:R-:W-:Y:S02]  /*0180*/  I2FP.F32.S32 R11, R8 ;  /* 0x00000008000b7245 */ /* 0x000fe40000201400 */
[----:B------:R-:W-:-:S03]  /*0190*/  IADD3 R0, PT, PT, R9, R0, RZ ;  /* 0x0000000009007210 */ /* 0x000fc60007ffe0ff */
[----:B--2---:R-:W-:-:S04]  /*01a0*/  FADD R11, R4, R11 ;  /* 0x0000000b040b7221 */ /* 0x004fc80000000000 */
[----:B------:R-:W0:Y:S02]  /*01b0*/  F2I.TRUNC.NTZ R8, R11 ;  /* 0x0000000b00087305 */ /* 0x000e24000020f100 */
[----:B0-----:R-:W-:-:S05]  /*01c0*/  @!P0 I2FP.F32.S32 R13, R8 ;  /* 0x00000008000d8245 */ /* 0x001fca0000201400 */
[----:B---3--:R-:W-:-:S04]  /*01d0*/  @!P0 FADD R13, R6, R13 ;  /* 0x0000000d060d8221 */ /* 0x008fc80000000000 */
[----:B------:R0:W2:Y:S01]  /*01e0*/  @!P0 F2I.TRUNC.NTZ R8, R13 ;  /* 0x0000000d00088305 */ /* 0x0000a2000020f100 */
[----:B------:R-:W-:-:S13]  /*01f0*/  ISETP.GE.U32.AND P0, PT, R0, UR10, PT ;  /* 0x0000000a00007c0c */ /* 0x000fda000bf06070 */
[----:B0-----:R-:W-:Y:S05]  /*0200*/  @!P0 BRA `(.L_x_3) ;  /* 0xfffffffc00c48947 */ /* 0x001fea000383ffff */
[----:B------:R-:W-:Y:S05]  /*0210*/  BSYNC.RECONVERGENT B1 ;  /* 0x0000000000017941 */ /* 0x000fea0003800200 */
.L_x_2:
[----:B--2---:R-:W-:-:S07]  /*0220*/  I2FP.F32.S32 R2, R8 ;  /* 0x0000000800027245 */ /* 0x004fce0000201400 */
.L_x_1:
[----:B------:R-:W-:Y:S05]  /*0230*/  BSYNC.RECONVERGENT B0 ;  /* 0x0000000000007941 */ /* 0x000fea0003800200 */
.L_x_0:
[----:B------:R-:W0:Y:S01]  /*0240*/  S2UR UR5, SR_CgaCtaId ;  /* 0x00000000000579c3 */ /* 0x000e220000008800 */
[----:B------:R-:W-:Y:S01]  /*0250*/  UMOV UR4, 0x400 ;  /* 0x0000040000047882 */ /* 0x000fe20000000000 */
[----:B------:R-:W-:Y:S01]  /*0260*/  ISETP.NE.AND P0, PT, R10, RZ, PT ;  /* 0x000000ff0a00720c */ /* 0x000fe20003f05270 */
[----:B0-----:R-:W-:-:S06]  /*0270*/  ULEA UR4, UR5, UR4, 0x18 ;  /* 0x0000000405047291 */ /* 0x001fcc000f8ec0ff */
[----:B------:R-:W-:-:S05]  /*0280*/  LEA R3, R10, UR4, 0x2 ;  /* 0x000000040a037c11 */ /* 0x000fca000f8e10ff */
[----:B------:R0:W-:Y:S01]  /*0290*/  STS [R3], R2 ;  /* 0x0000000203007388 */ /* 0x0001e20000000800 */
[----:B------:R-:W-:Y:S06]  /*02a0*/  BAR.SYNC.DEFER_BLOCKING 0x0 ;  /* 0x0000000000007b1d */ /* 0x000fec0000010000 */
[----:B------:R-:W-:Y:S05]  /*02b0*/  @P0 EXIT ;  /* 0x000000000000094d */ /* 0x000fea0003800000 */
[----:B------:R-:W1:Y:S01]  /*02c0*/  LDS R5, [UR4] ;  /* 0x00000004ff057984 */ /* 0x000e620008000800 */
[----:B0-----:R-:W0:Y:S02]  /*02d0*/  LDC.64 R2, c[0x0][0x388] ;  /* 0x0000e200ff027b82 */ /* 0x001e240000000a00 */
[----:B0-----:R-:W-:-:S05]  /*02e0*/  IMAD.WIDE.U32 R2, R15, 0x4, R2 ;  /* 0x000000040f027825 */ /* 0x001fca00078e0002 */
[----:B-1----:R-:W-:Y:S01]  /*02f0*/  STG.E desc[UR8][R2.64], R5 ;  /* 0x0000000502007986 */ /* 0x002fe2000c101908 */
[----:B------:R-:W-:Y:S05]  /*0300*/  EXIT ;  /* 0x000000000000794d */ /* 0x000fea0003800000 */
.L_x_4:
[----:B------:R-:W-:-:S00]  /*0310*/  BRA `(.L_x_4) ;  /* 0xfffffffc00fc7947 */ /* 0x000fc0000383ffff */
[----:B------:R-:W-:-:S00]  /*0320*/  NOP ;  /* 0x0000000000007918 */ /* 0x000fc00000000000 */
        /* <DEDUP_REMOVED lines=13> */
.L_x_55:


//--------------------- .text._Z12reduceKernelILj2EEvPfS0_i --------------------------
	.section	.text._Z12reduceKernelILj2EEvPfS0_i,"ax",@progbits
	.align	128
        .global         _Z12reduceKernelILj2EEvPfS0_i
        .type           _Z12reduceKernelILj2EEvPfS0_i,@function
        .size           _Z12reduceKernelILj2EEvPfS0_i,(.L_x_56 - _Z12reduceKernelILj2EEvPfS0_i)
        .other          _Z12reduceKernelILj2EEvPfS0_i,@"STO_CUDA_ENTRY STV_DEFAULT"
_Z12reduceKernelILj2EEvPfS0_i:
.text._Z12reduceKernelILj2EEvPfS0_i:
        /* <DEDUP_REMOVED lines=18> */
.L_x_8:
        /* <DEDUP_REMOVED lines=16> */
.L_x_7:
[----:B--2---:R-:W-:-:S07]  /*0220*/  I2FP.F32.S32 R2, R8 ;  /* 0x0000000800027245 */ /* 0x004fce0000201400 */
.L_x_6:
[----:B------:R-:W-:Y:S05]  /*0230*/  BSYNC.RECONVERGENT B0 ;  /* 0x0000000000007941 */ /* 0x000fea0003800200 */
.L_x_5:
[----:B------:R-:W0:Y:S01]  /*0240*/  S2UR UR5, SR_CgaCtaId ;  /* 0x00000000000579c3 */ /* 0x000e220000008800 */
[----:B------:R-:W-:Y:S01]  /*0250*/  UMOV UR4, 0x400 ;  /* 0x0000040000047882 */ /* 0x000fe20000000000 */
[----:B------:R-:W-:Y:S01]  /*0260*/  ISETP.GT.U32.AND P0, PT, R10, 0x1f, PT ;  /* 0x0000001f0a00780c */ /* 0x000fe20003f04070 */
[----:B0-----:R-:W-:-:S06]  /*0270*/  ULEA UR4, UR5, UR4, 0x18 ;  /* 0x0000000405047291 */ /* 0x001fcc000f8ec0ff */
[----:B------:R-:W-:-:S05]  /*0280*/  LEA R3, R10, UR4, 0x2 ;  /* 0x000000040a037c11 */ /* 0x000fca000f8e10ff */
[----:B------:R0:W-:Y:S01]  /*0290*/  STS [R3], R2 ;  /* 0x0000000203007388 */ /* 0x0001e20000000800 */
[----:B------:R-:W-:Y:S06]  /*02a0*/  BAR.SYNC.DEFER_BLOCKING 0x0 ;  /* 0x0000000000007b1d */ /* 0x000fec0000010000 */
[----:B------:R-:W-:Y:S05]  /*02b0*/  @P0 EXIT ;  /* 0x000000000000094d */ /* 0x000fea0003800000 */
[----:B------:R-:W-:Y:S01]  /*02c0*/  LDS R0, [R3+0x4] ;  /* 0x0000040003007984 */ /* 0x000fe20000000800 */
[----:B------:R-:W-:-:S03]  /*02d0*/  ISETP.NE.AND P0, PT, R10, RZ, PT ;  /* 0x000000ff0a00720c */ /* 0x000fc60003f05270 */
[----:B------:R-:W1:Y:S02]  /*02e0*/  LDS R5, [R3] ;  /* 0x0000000003057984 */ /* 0x000e640000000800 */
[----:B-1----:R-:W-:-:S05]  /*02f0*/  FADD R0, R0, R5 ;  /* 0x0000000500007221 */ /* 0x002fca0000000000 */
[----:B------:R1:W-:Y:S03]  /*0300*/  STS [R3], R0 ;  /* 0x0000000003007388 */ /* 0x0003e60000000800 */
[----:B------:R-:W-:Y:S05]  /*0310*/  @P0 EXIT ;  /* 0x000000000000094d */ /* 0x000fea0003800000 */
[----:B------:R-:W2:Y:S01]  /*0320*/  LDS R5, [UR4] ;  /* 0x00000004ff057984 */ /* 0x000ea20008000800 */
[----:B01----:R-:W0:Y:S02]  /*0330*/  LDC.64 R2, c[0x0][0x388] ;  /* 0x0000e200ff027b82 */ /* 0x003e240000000a00 */
[----:B0-----:R-:W-:-:S05]  /*0340*/  IMAD.WIDE.U32 R2, R15, 0x4, R2 ;  /* 0x000000040f027825 */ /* 0x001fca00078e0002 */
[----:B--2---:R-:W-:Y:S01]  /*0350*/  STG.E desc[UR8][R2.64], R5 ;  /* 0x0000000502007986 */ /* 0x004fe2000c101908 */
[----:B------:R-:W-:Y:S05]  /*0360*/  EXIT ;  /* 0x000000000000794d */ /* 0x000fea0003800000 */
.L_x_9:
        /* <DEDUP_REMOVED lines=9> */
.L_x_56:


//--------------------- .text._Z12reduceKernelILj4EEvPfS0_i --------------------------
	.section	.text._Z12reduceKernelILj4EEvPfS0_i,"ax",@progbits
	.align	128
        .global         _Z12reduceKernelILj4EEvPfS0_i
        .type           _Z12reduceKernelILj4EEvPfS0_i,@function
        .size           _Z12reduceKernelILj4EEvPfS0_i,(.L_x_57 - _Z12reduceKernelILj4EEvPfS0_i)
        .other          _Z12reduceKernelILj4EEvPfS0_i,@"STO_CUDA_ENTRY STV_DEFAULT"
_Z12reduceKernelILj4EEvPfS0_i:
.text._Z12reduceKernelILj4EEvPfS0_i:
[----:B------:R-:W-:Y:S01]  /*0000*/  LDC R1, c[0x0][0x37c] ;  /* 0x0000df00ff017b82 */ /* 0x000fe20000000800 */
[----:B------:R-:W0:Y:S01]  /*0010*/  S2R R15, SR_TID.X ;  /* 0x00000000000f7919 */ /* 0x000e220000002100 */
[----:B------:R-:W1:Y:S01]  /*0020*/  LDCU UR7, c[0x0][0x360] ;  /* 0x00006c00ff0777ac */ /* 0x000e620008000800 */
[----:B------:R-:W-:Y:S01]  /*0030*/  BSSY.RECONVERGENT B0, `(.L_x_10) ;  /* 0x0000021000007945 */ /* 0x000fe20003800200 */
[----:B------:R-:W-:Y:S01]  /*0040*/  HFMA2 R2, -RZ, RZ, 0, 0 ;  /* 0x00000000ff027431 */ /* 0x000fe200000001ff */
        /* <DEDUP_REMOVED lines=10> */
[----:B------:R-:W-:Y:S01]  /*00f0*/  MOV R9, R4 ;  /* 0x0000000400097202 */ /* 0x000fe20000000f00 */
[----:B------:R-:W-:-:S05]  /*0100*/  IMAD.MOV.U32 R10, RZ, RZ, RZ ;  /* 0x000000ffff0a7224 */ /* 0x000fca00078e00ff */
[----:B------:R-:W1:Y:S01]  /*0110*/  LDC.64 R2, c[0x0][0x380] ;  /* 0x0000e000ff027b82 */ /* 0x000e620000000a00 */
[----:B0-----:R-:W-:-:S07]  /*0120*/  IMAD R8, R8, UR6, RZ ;  /* 0x0000000608087c24 */ /* 0x001fce000f8e02ff */
.L_x_13:
[C---:B-1----:R-:W-:Y:S01]  /*0130*/  IMAD.WIDE.U32 R4, R9.reuse, 0x4, R2 ;  /* 0x0000000409047825 */ /* 0x042fe200078e0002 */
[----:B------:R-:W-:-:S05]  /*0140*/  IADD3 R7, PT, PT, R9, UR7, RZ ;  /* 0x0000000709077c10 */ /* 0x000fca000fffe0ff */
[----:B--2---:R-:W2:Y:S01]  /*0150*/  LDG.E R4, desc[UR8][R4.64] ;  /* 0x0000000804047981 */ /* 0x004ea2000c1e1900 */
[----:B------:R-:W-:-:S13]  /*0160*/  ISETP.GE.U32.AND P0, PT, R7, UR10, PT ;  /* 0x0000000a07007c0c */ /* 0x000fda000bf06070 */
[----:B------:R-:W-:-:S06]  /*0170*/  @!P0 IMAD.WIDE.U32 R6, R7, 0x4, R2 ;  /* 0x0000000407068825 */ /* 0x000fcc00078e0002 */
[----:B------:R-:W3:Y:S01]  /*0180*/  @!P0 LDG.E R6, desc[UR8][R6.64] ;  /* 0x0000000806068981 */ /* 0x000ee2000c1e1900 */
[----:B------:R-:W-:Y:S01]  /*0190*/  I2FP.F32.S32 R11, R10 ;  /* 0x0000000a000b7245 */ /* 0x000fe20000201400 */
[----:B------:R-:W-:-:S04]  /*01a0*/  IMAD.IADD R9, R8, 0x1, R9 ;  /* 0x0000000108097824 */ /* 0x000fc800078e0209 */
        /* <DEDUP_REMOVED lines=8> */
.L_x_12:
[----:B--2---:R-:W-:-:S07]  /*0230*/  I2FP.F32.S32 R2, R10 ;  /* 0x0000000a00027245 */ /* 0x004fce0000201400 */
.L_x_11:
[----:B------:R-:W-:Y:S05]  /*0240*/  BSYNC.RECONVERGENT B0 ;  /* 0x0000000000007941 */ /* 0x000fea0003800200 */
.L_x_10:
        /* <DEDUP_REMOVED lines=8> */
[----:B0-----:R-:W-:Y:S01]  /*02d0*/  LDS R2, [R3+0x8] ;  /* 0x0000080003027984 */ /* 0x001fe20000000800 */
[----:B------:R-:W-:-:S03]  /*02e0*/  ISETP.NE.AND P0, PT, R15, RZ, PT ;  /* 0x000000ff0f00720c */ /* 0x000fc60003f05270 */
[----:B------:R-:W0:Y:S02]  /*02f0*/  LDS R5, [R3] ;  /* 0x0000000003057984 */ /* 0x000e240000000800 */
[----:B0-----:R-:W-:-:S05]  /*0300*/  FADD R2, R2, R5 ;  /* 0x0000000502027221 */ /* 0x001fca0000000000 */
[----:B------:R-:W-:Y:S04]  /*0310*/  STS [R3], R2 ;  /* 0x0000000203007388 */ /* 0x000fe80000000800 */
[----:B------:R-:W-:Y:S04]  /*0320*/  LDS R4, [R3+0x4] ;  /* 0x0000040003047984 */ /* 0x000fe80000000800 */
[----:B------:R-:W0:Y:S02]  /*0330*/  LDS R5, [R3] ;  /* 0x0000000003057984 */ /* 0x000e240000000800 */
[----:B0-----:R-:W-:-:S05]  /*0340*/  FADD R4, R4, R5 ;  /* 0x0000000504047221 */ /* 0x001fca0000000000 */
[----:B------:R0:W-:Y:S01]  /*0350*/  STS [R3], R4 ;  /* 0x0000000403007388 */ /* 0x0001e20000000800 */
[----:B------:R-:W-:Y:S05]  /*0360*/  @P0 EXIT ;  /* 0x000000000000094d */ /* 0x000fea0003800000 */
[----:B------:R-:W1:Y:S01]  /*0370*/  LDS R5, [UR4] ;  /* 0x00000004ff057984 */ /* 0x000e620008000800 */
[----:B0-----:R-:W0:Y:S02]  /*0380*/  LDC.64 R2, c[0x0][0x388] ;  /* 0x0000e200ff027b82 */ /* 0x001e240000000a00 */
[----:B0-----:R-:W-:-:S05]  /*0390*/  IMAD.WIDE.U32 R2, R0, 0x4, R2 ;  /* 0x0000000400027825 */ /* 0x001fca00078e0002 */
[----:B-1----:R-:W-:Y:S01]  /*03a0*/  STG.E desc[UR8][R2.64], R5 ;  /* 0x0000000502007986 */ /* 0x002fe2000c101908 */
[----:B------:R-:W-:Y:S05]  /*03b0*/  EXIT ;  /* 0x000000000000794d */ /* 0x000fea0003800000 */
.L_x_14:
        /* <DEDUP_REMOVED lines=12> */
.L_x_57:


//--------------------- .text._Z12reduceKernelILj8EEvPfS0_i --------------------------
	.section	.text._Z12reduceKernelILj8EEvPfS0_i,"ax",@progbits
	.align	128
        .global         _Z12reduceKernelILj8EEvPfS0_i
        .type           _Z12reduceKernelILj8EEvPfS0_i,@function
        .size           _Z12reduceKernelILj8EEvPfS0_i,(.L_x_58 - _Z12reduceKernelILj8EEvPfS0_i)
        .other          _Z12reduceKernelILj8EEvPfS0_i,@"STO_CUDA_ENTRY STV_DEFAULT"
_Z12reduceKernelILj8EEvPfS0_i:
.text._Z12reduceKernelILj8EEvPfS0_i:
        /* <DEDUP_REMOVED lines=15> */
[----:B------:R-:W-:-:S06]  /*00f0*/  MOV R10, RZ ;  /* 0x000000ff000a7202 */ /* 0x000fcc0000000f00 */
[----:B------:R-:W1:Y:S01]  /*0100*/  LDC.64 R2, c[0x0][0x380] ;  /* 0x0000e000ff027b82 */ /* 0x000e620000000a00 */
[----:B0-----:R-:W-:-:S07]  /*0110*/  IMAD R11, R11, UR6, RZ ;  /* 0x000000060b0b7c24 */ /* 0x001fce000f8e02ff */
.L_x_18:
        /* <DEDUP_REMOVED lines=16> */
.L_x_17:
[----:B--2---:R-:W-:-:S07]  /*0220*/  I2FP.F32.S32 R2, R10 ;  /* 0x0000000a00027245 */ /* 0x004fce0000201400 */
.L_x_16:
[----:B------:R-:W-:Y:S05]  /*0230*/  BSYNC.RECONVERGENT B0 ;  /* 0x0000000000007941 */ /* 0x000fea0003800200 */
.L_x_15:
        /* <DEDUP_REMOVED lines=27> */
.L_x_19:
        /* <DEDUP_REMOVED lines=9> */
.L_x_58:


//--------------------- .text._Z12reduceKernelILj16EEvPfS0_i --------------------------
	.section	.text._Z12reduceKernelILj16EEvPfS0_i,"ax",@progbits
	.align	128
        .global         _Z12reduceKernelILj16EEvPfS0_i
        .type           _Z12reduceKernelILj16EEvPfS0_i,@function
        .size           _Z12reduceKernelILj16EEvPfS0_i,(.L_x_59 - _Z12reduceKernelILj16EEvPfS0_i)
        .other          _Z12reduceKernelILj16EEvPfS0_i,@"STO_CUDA_ENTRY STV_DEFAULT"
_Z12reduceKernelILj16EEvPfS0_i:
.text._Z12reduceKernelILj16EEvPfS0_i:
        /* <DEDUP_REMOVED lines=18> */
.L_x_23:
        /* <DEDUP_REMOVED lines=16> */
.L_x_22:
[----:B--2---:R-:W-:-:S07]  /*0220*/  I2FP.F32.S32 R2, R10 ;  /* 0x0000000a00027245 */ /* 0x004fce0000201400 */
.L_x_21:
[----:B------:R-:W-:Y:S05]  /*0230*/  BSYNC.RECONVERGENT B0 ;  /* 0x0000000000007941 */ /* 0x000fea0003800200 */
.L_x_20:
        /* <DEDUP_REMOVED lines=31> */
.L_x_24:
        /* <DEDUP_REMOVED lines=13> */
.L_x_59:


//--------------------- .text._Z12reduceKernelILj32EEvPfS0_i --------------------------
	.section	.text._Z12reduceKernelILj32EEvPfS0_i,"ax",@progbits
	.align	128
        .global         _Z12reduceKernelILj32EEvPfS0_i
        .type           _Z12reduceKernelILj32EEvPfS0_i,@function
        .size           _Z12reduceKernelILj32EEvPfS0_i,(.L_x_60 - _Z12reduceKernelILj32EEvPfS0_i)
        .other          _Z12reduceKernelILj32EEvPfS0_i,@"STO_CUDA_ENTRY STV_DEFAULT"
_Z12reduceKernelILj32EEvPfS0_i:
.text._Z12reduceKernelILj32EEvPfS0_i:
        /* <DEDUP_REMOVED lines=18> */
.L_x_28:
        /* <DEDUP_REMOVED lines=16> */
.L_x_27:
[----:B--2---:R-:W-:-:S07]  /*0220*/  I2FP.F32.S32 R2, R10 ;  /* 0x0000000a00027245 */ /* 0x004fce0000201400 */
.L_x_26:
[----:B------:R-:W-:Y:S05]  /*0230*/  BSYNC.RECONVERGENT B0 ;  /* 0x0000000000007941 */ /* 0x000fea0003800200 */
.L_x_25:
        /* <DEDUP_REMOVED lines=35> */
.L_x_29:
        /* <DEDUP_REMOVED lines=9> */
.L_x_60:


//--------------------- .text._Z12reduceKernelILj64EEvPfS0_i --------------------------
	.section	.text._Z12reduceKernelILj64EEvPfS0_i,"ax",@progbits
	.align	128
        .global         _Z12reduceKernelILj64EEvPfS0_i
        .type           _Z12reduceKernelILj64EEvPfS0_i,@function
        .size           _Z12reduceKernelILj64EEvPfS0_i,(.L_x_61 - _Z12reduceKernelILj64EEvPfS0_i)
        .other          _Z12reduceKernelILj64EEvPfS0_i,@"STO_CUDA_ENTRY STV_DEFAULT"
_Z12reduceKernelILj64EEvPfS0_i:
.text._Z12reduceKernelILj64EEvPfS0_i:
        /* <DEDUP_REMOVED lines=18> */
.L_x_33:
        /* <DEDUP_REMOVED lines=16> */
.L_x_32:
[----:B--2---:R-:W-:-:S07]  /*0220*/  I2FP.F32.S32 R2, R10 ;  /* 0x0000000a00027245 */ /* 0x004fce0000201400 */
.L_x_31:
[----:B------:R-:W-:Y:S05]  /*0230*/  BSYNC.RECONVERGENT B0 ;  /* 0x0000000000007941 */ /* 0x000fea0003800200 */
.L_x_30:
        /* <DEDUP_REMOVED lines=39> */
.L_x_34:
        /* <DEDUP_REMOVED lines=13> */
.L_x_61:


//--------------------- .text._Z12reduceKernelILj128EEvPfS0_i --------------------------
	.section	.text._Z12reduceKernelILj128EEvPfS0_i,"ax",@progbits
	.align	128
        .global         _Z12reduceKernelILj128EEvPfS0_i
        .type           _Z12reduceKernelILj128EEvPfS0_i,@function
        .size           _Z12reduceKernelILj128EEvPfS0_i,(.L_x_62 - _Z12reduceKernelILj128EEvPfS0_i)
        .other          _Z12reduceKernelILj128EEvPfS0_i,@"STO_CUDA_ENTRY STV_DEFAULT"
_Z12reduceKernelILj128EEvPfS0_i:
.text._Z12reduceKernelILj128EEvPfS0_i:
        /* <DEDUP_REMOVED lines=18> */
.L_x_38:
        /* <DEDUP_REMOVED lines=16> */
.L_x_37:
[----:B--2---:R-:W-:-:S07]  /*0220*/  I2FP.F32.S32 R2, R10 ;  /* 0x0000000a00027245 */ /* 0x004fce0000201400 */
.L_x_36:
[----:B------:R-:W-:Y:S05]  /*0230*/  BSYNC.RECONVERGENT B0 ;  /* 0x0000000000007941 */ /* 0x000fea0003800200 */
.L_x_35:
[----:B------:R-:W0:Y:S01]  /*0240*/  S2UR UR5, SR_CgaCtaId ;  /* 0x00000000000579c3 */ /* 0x000e220000008800 */
[----:B------:R-:W-:Y:S01]  /*0250*/  UMOV UR4, 0x400 ;  /* 0x0000040000047882 */ /* 0x000fe20000000000 */
[C---:B------:R-:W-:Y:S02]  /*0260*/  ISETP.GT.U32.AND P0, PT, R5.reuse, 0x3f, PT ;  /* 0x0000003f0500780c */ /* 0x040fe40003f04070 */
[----:B------:R-:W-:Y:S01]  /*0270*/  ISETP.GT.U32.AND P1, PT, R5, 0x1f, PT ;  /* 0x0000001f0500780c */ /* 0x000fe20003f24070 */
[----:B0-----:R-:W-:-:S06]  /*0280*/  ULEA UR4, UR5, UR4, 0x18 ;  /* 0x0000000405047291 */ /* 0x001fcc000f8ec0ff */
[----:B------:R-:W-:-:S05]  /*0290*/  LEA R3, R5, UR4, 0x2 ;  /* 0x0000000405037c11 */ /* 0x000fca000f8e10ff */
[----:B------:R-:W-:Y:S01]  /*02a0*/  STS [R3], R2 ;  /* 0x0000000203007388 */ /* 0x000fe20000000800 */
[----:B------:R-:W-:Y:S06]  /*02b0*/  BAR.SYNC.DEFER_BLOCKING 0x0 ;  /* 0x0000000000007b1d */ /* 0x000fec0000010000 */
[----:B------:R-:W-:Y:S04]  /*02c0*/  @!P0 LDS R4, [R3+0x100] ;  /* 0x0001000003048984 */ /* 0x000fe80000000800 */
[----:B------:R-:W0:Y:S02]  /*02d0*/  @!P0 LDS R7, [R3] ;  /* 0x0000000003078984 */ /* 0x000e240000000800 */
[----:B0-----:R-:W-:-:S05]  /*02e0*/  @!P0 FADD R4, R4, R7 ;  /* 0x0000000704048221 */ /* 0x001fca0000000000 */
[----:B------:R0:W-:Y:S01]  /*02f0*/  @!P0 STS [R3], R4 ;  /* 0x0000000403008388 */ /* 0x0001e20000000800 */
[----:B------:R-:W-:Y:S06]  /*0300*/  BAR.SYNC.DEFER_BLOCKING 0x0 ;  /* 0x0000000000007b1d */ /* 0x000fec0000010000 */
[----:B------:R-:W-:Y:S05]  /*0310*/  @P1 EXIT ;  /* 0x000000000000194d */ /* 0x000fea0003800000 */
[----:B------:R-:W-:Y:S01]  /*0320*/  LDS R2, [R3+0x80] ;  /* 0x0000800003027984 */ /* 0x000fe20000000800 */
[----:B------:R-:W-:-:S03]  /*0330*/  ISETP.NE.AND P0, PT, R5, RZ, PT ;  /* 0x000000ff0500720c */ /* 0x000fc60003f05270 */
[----:B------:R-:W1:Y:S02]  /*0340*/  LDS R7, [R3] ;  /* 0x0000000003077984 */ /* 0x000e640000000800 */
[----:B-1----:R-:W-:-:S05]  /*0350*/  FADD R2, R2, R7 ;  /* 0x0000000702027221 */ /* 0x002fca0000000000 */
[----:B------:R-:W-:Y:S04]  /*0360*/  STS [R3], R2 ;  /* 0x0000000203007388 */ /* 0x000fe80000000800 */
[----:B0-----:R-:W-:Y:S04]  /*0370*/  LDS R4, [R3+0x40] ;  /* 0x0000400003047984 */ /* 0x001fe80000000800 */
        /* <DEDUP_REMOVED lines=25> */
.L_x_39:
        /* <DEDUP_REMOVED lines=15> */
.L_x_62:


//--------------------- .text._Z12reduceKernelILj256EEvPfS0_i --------------------------
	.section	.text._Z12reduceKernelILj256EEvPfS0_i,"ax",@progbits
	.align	128
        .global         _Z12reduceKernelILj256EEvPfS0_i
        .type           _Z12reduceKernelILj256EEvPfS0_i,@function
        .size           _Z12reduceKernelILj256EEvPfS0_i,(.L_x_63 - _Z12reduceKernelILj256EEvPfS0_i)
        .other          _Z12reduceKernelILj256EEvPfS0_i,@"STO_CUDA_ENTRY STV_DEFAULT"
_Z12reduceKernelILj256EEvPfS0_i:
.text._Z12reduceKernelILj256EEvPfS0_i:
        /* <DEDUP_REMOVED lines=18> */
.L_x_43:
        /* <DEDUP_REMOVED lines=16> */
.L_x_42:
[----:B--2---:R-:W-:-:S07]  /*0220*/  I2FP.F32.S32 R2, R10 ;  /* 0x0000000a00027245 */ /* 0x004fce0000201400 */
.L_x_41:
[----:B------:R-:W-:Y:S05]  /*0230*/  BSYNC.RECONVERGENT B0 ;  /* 0x0000000000007941 */ /* 0x000fea0003800200 */
.L_x_40:
        /* <DEDUP_REMOVED lines=11> */
[----:B------:R-:W-:Y:S01]  /*02f0*/  @!P1 STS [R3], R4 ;  /* 0x0000000403009388 */ /* 0x000fe20000000800 */
[----:B------:R-:W-:Y:S01]  /*0300*/  BAR.SYNC.DEFER_BLOCKING 0x0 ;  /* 0x0000000000007b1d */ /* 0x000fe20000010000 */
[----:B------:R-:W-:-:S05]  /*0310*/  ISETP.GT.U32.AND P1, PT, R5, 0x1f, PT ;  /* 0x0000001f0500780c */ /* 0x000fca0003f24070 */
        /* <DEDUP_REMOVED lines=11> */
[----:B------:R-:W-:Y:S04]  /*03d0*/  LDS R4, [R3+0x40] ;  /* 0x0000400003047984 */ /* 0x000fe80000000800 */
        /* <DEDUP_REMOVED lines=25> */
.L_x_44:
        /* <DEDUP_REMOVED lines=9> */
.L_x_63:


//--------------------- .text._Z12reduceKernelILj512EEvPfS0_i --------------------------
	.section	.text._Z12reduceKernelILj512EEvPfS0_i,"ax",@progbits
	.align	128
        .global         _Z12reduceKernelILj512EEvPfS0_i
        .type           _Z12reduceKernelILj512EEvPfS0_i,@function
        .size           _Z12reduceKernelILj512EEvPfS0_i,(.L_x_64 - _Z12reduceKernelILj512EEvPfS0_i)
        .other          _Z12reduceKernelILj512EEvPfS0_i,@"STO_CUDA_ENTRY STV_DEFAULT"
_Z12reduceKernelILj512EEvPfS0_i:
.text._Z12reduceKernelILj512EEvPfS0_i:
        /* <DEDUP_REMOVED lines=18> */
.L_x_48:
        /* <DEDUP_REMOVED lines=16> */
.L_x_47:
[----:B--2---:R-:W-:-:S07]  /*0220*/  I2FP.F32.S32 R3, R10 ;  /* 0x0000000a00037245 */ /* 0x004fce0000201400 */
.L_x_46:
[----:B------:R-:W-:Y:S05]  /*0230*/  BSYNC.RECONVERGENT B0 ;  /* 0x0000000000007941 */ /* 0x000fea0003800200 */
.L_x_45:
        /* <DEDUP_REMOVED lines=57> */
.L_x_49:
        /* <DEDUP_REMOVED lines=11> */
.L_x_64:


//--------------------- .text._Z12reduceKernelILj1024EEvPfS0_i --------------------------
	.section	.text._Z12reduceKernelILj1024EEvPfS0_i,"ax",@progbits
	.align	128
        .global         _Z12reduceKernelILj1024EEvPfS0_i
        .type           _Z12reduceKernelILj1024EEvPfS0_i,@function
        .size           _Z12reduceKernelILj1024EEvPfS0_i,(.L_x_65 - _Z12reduceKernelILj1024EEvPfS0_i)
        .other          _Z12reduceKernelILj1024EEvPfS0_i,@"STO_CUDA_ENTRY STV_DEFAULT"
_Z12reduceKernelILj1024EEvPfS0_i:
.text._Z12reduceKernelILj1024EEvPfS0_i:
        /* <DEDUP_REMOVED lines=18> */
.L_x_53:
        /* <DEDUP_REMOVED lines=16> */
.L_x_52:
[----:B--2---:R-:W-:-:S07]  /*0220*/  I2FP.F32.S32 R3, R10 ;  /* 0x0000000a00037245 */ /* 0x004fce0000201400 */
.L_x_51:
[----:B------:R-:W-:Y:S05]  /*0230*/  BSYNC.RECONVERGENT B0 ;  /* 0x0000000000007941 */ /* 0x000fea0003800200 */
.L_x_50:
        /* <DEDUP_REMOVED lines=38> */
[----:B0-----:R-:W0:Y:S02]  /*04a0*/  LDS R7, [R2] ;  /* 0x0000000002077984 */ /* 0x001e240000000800 */
        /* <DEDUP_REMOVED lines=24> */
.L_x_54:
        /* <DEDUP_REMOVED lines=13> */
.L_x_65:


//--------------------- .nv.shared._Z12reduceKernelILj1EEvPfS0_i --------------------------
	.section	.nv.shared._Z12reduceKernelILj1EEvPfS0_i,"aw",@nobits
	.sectionflags	@""
	.align	16
	.zero		1024


//--------------------- .nv.shared.reserved.0     --------------------------
	.section	.nv.shared.reserved.0,"aw",@nobits
	.weak		__nv_reservedSMEM_offset_0_alias
	.size		__nv_reservedSMEM_offset_0_alias, 0, 64
	.other		__nv_reservedSMEM_offset_0_alias,@"STO_CUDA_RESERVED_SHARED STV_DEFAULT"
__nv_reservedSMEM_offset_0_alias:
	.zero		0
	.zero		64


//--------------------- .nv.shared._Z12reduceKernelILj2EEvPfS0_i --------------------------
	.section	.nv.shared._Z12reduceKernelILj2EEvPfS0_i,"aw",@nobits
	.sectionflags	@""
	.align	16
	.zero		1024


//--------------------- .nv.shared._Z12reduceKernelILj4EEvPfS0_i --------------------------
	.section	.nv.shared._Z12reduceKernelILj4EEvPfS0_i,"aw",@nobits
	.sectionflags	@""
	.align	16
	.zero		1024


//--------------------- .nv.shared._Z12reduceKernelILj8EEvPfS0_i --------------------------
	.section	.nv.shared._Z12reduceKernelILj8EEvPfS0_i,"aw",@nobits
	.sectionflags	@""
	.align	16
	.zero		1024


//--------------------- .nv.shared._Z12reduceKernelILj16EEvPfS0_i --------------------------
	.section	.nv.shared._Z12reduceKernelILj16EEvPfS0_i,"aw",@nobits
	.sectionflags	@""
	.align	16
	.zero		1024


//--------------------- .nv.shared._Z12reduceKernelILj32EEvPfS0_i --------------------------
	.section	.nv.shared._Z12reduceKernelILj32EEvPfS0_i,"aw",@nobits
	.sectionflags	@""
	.align	16
	.zero		1024


//--------------------- .nv.shared._Z12reduceKernelILj64EEvPfS0_i --------------------------
	.section	.nv.shared._Z12reduceKernelILj64EEvPfS0_i,"aw",@nobits
	.sectionflags	@""
	.align	16
	.zero		1024


//--------------------- .nv.shared._Z12reduceKernelILj128EEvPfS0_i --------------------------
	.section	.nv.shared._Z12reduceKernelILj128EEvPfS0_i,"aw",@nobits
	.sectionflags	@""
	.align	16
	.zero		1024


//--------------------- .nv.shared._Z12reduceKernelILj256EEvPfS0_i --------------------------
	.section	.nv.shared._Z12reduceKernelILj256EEvPfS0_i,"aw",@nobits
	.sectionflags	@""
	.align	16
	.zero		1024


//--------------------- .nv.shared._Z12reduceKernelILj512EEvPfS0_i --------------------------
	.section	.nv.shared._Z12reduceKernelILj512EEvPfS0_i,"aw",@nobits
	.sectionflags	@""
	.align	16
	.zero		1024


//--------------------- .nv.shared._Z12reduceKernelILj1024EEvPfS0_i --------------------------
	.section	.nv.shared._Z12reduceKernelILj1024EEvPfS0_i,"aw",@nobits
	.sectionflags	@""
	.align	16
	.zero		1024


//--------------------- .nv.constant0._Z12reduceKernelILj1EEvPfS0_i --------------------------
	.section	.nv.constant0._Z12reduceKernelILj1EEvPfS0_i,"a",@progbits
	.sectionflags	@""
	.align	4
.nv.constant0._Z12reduceKernelILj1EEvPfS0_i:
	.zero		916


//--------------------- .nv.constant0._Z12reduceKernelILj2EEvPfS0_i --------------------------
	.section	.nv.constant0._Z12reduceKernelILj2EEvPfS0_i,"a",@progbits
	.sectionflags	@""
	.align	4
.nv.constant0._Z12reduceKernelILj2EEvPfS0_i:
	.zero		916


//--------------------- .nv.constant0._Z12reduceKernelILj4EEvPfS0_i --------------------------
	.section	.nv.constant0._Z12reduceKernelILj4EEvPfS0_i,"a",@progbits
	.sectionflags	@""
	.align	4
.nv.constant0._Z12reduceKernelILj4EEvPfS0_i:
	.zero		916


//--------------------- .nv.constant0._Z12reduceKernelILj8EEvPfS0_i --------------------------
	.section	.nv.constant0._Z12reduceKernelILj8EEvPfS0_i,"a",@progbits
	.sectionflags	@""
	.align	4
.nv.constant0._Z12reduceKernelILj8EEvPfS0_i:
	.zero		916


//--------------------- .nv.constant0._Z12reduceKernelILj16EEvPfS0_i --------------------------
	.section	.nv.constant0._Z12reduceKernelILj16EEvPfS0_i,"a",@progbits
	.sectionflags	@""
	.align	4
.nv.constant0._Z12reduceKernelILj16EEvPfS0_i:
	.zero		916


//--------------------- .nv.constant0._Z12reduceKernelILj32EEvPfS0_i --------------------------
	.section	.nv.constant0._Z12reduceKernelILj32EEvPfS0_i,"a",@progbits
	.sectionflags	@""
	.align	4
.nv.constant0._Z12reduceKernelILj32EEvPfS0_i:
	.zero		916


//--------------------- .nv.constant0._Z12reduceKernelILj64EEvPfS0_i --------------------------
	.section	.nv.constant0._Z12reduceKernelILj64EEvPfS0_i,"a",@progbits
	.sectionflags	@""
	.align	4
.nv.constant0._Z12reduceKernelILj64EEvPfS0_i:
	.zero		916


//--------------------- .nv.constant0._Z12reduceKernelILj128EEvPfS0_i --------------------------
	.section	.nv.constant0._Z12reduceKernelILj128EEvPfS0_i,"a",@progbits
	.sectionflags	@""
	.align	4
.nv.constant0._Z12reduceKernelILj128EEvPfS0_i:
	.zero		916


//--------------------- .nv.constant0._Z12reduceKernelILj256EEvPfS0_i --------------------------
	.section	.nv.constant0._Z12reduceKernelILj256EEvPfS0_i,"a",@progbits
	.sectionflags	@""
	.align	4
.nv.constant0._Z12reduceKernelILj256EEvPfS0_i:
	.zero		916


//--------------------- .nv.constant0._Z12reduceKernelILj512EEvPfS0_i --------------------------
	.section	.nv.constant0._Z12reduceKernelILj512EEvPfS0_i,"a",@progbits
	.sectionflags	@""
	.align	4
.nv.constant0._Z12reduceKernelILj512EEvPfS0_i:
	.zero		916


//--------------------- .nv.constant0._Z12reduceKernelILj1024EEvPfS0_i --------------------------
	.section	.nv.constant0._Z12reduceKernelILj1024EEvPfS0_i,"a",@progbits
	.sectionflags	@""
	.align	4
.nv.constant0._Z12reduceKernelILj1024EEvPfS0_i:
	.zero		916


//--------------------- SYMBOLS --------------------------

	.type		.nv.reservedSmem.offset0,@object
	.size		.nv.reservedSmem.offset0,0x4
	.type		.nv.reservedSmem.cap,@object
	.size		.nv.reservedSmem.cap,0x4
